// auto-generated by cutlass_sweep.gemm — config: {"arch": "sm_100", "cluster_m": 1, "cluster_n": 1, "dtype": "e5m2", "dtype_b": "e4m3", "layout": "nn", "stages": 0, "tile_k": 128, "tile_m": 64, "tile_n": 256}
#include "cutlass/cutlass.h"
#include "cutlass/gemm/collective/collective_builder.hpp"
#include "cutlass/gemm/device/gemm_universal_adapter.h"
#include "cutlass/gemm/kernel/gemm_universal.hpp"
#include "cutlass/epilogue/collective/collective_builder.hpp"

using ElemA = cutlass::float_e5m2_t;
using ElemB = cutlass::float_e4m3_t;
using ElemCD = cutlass::float_e5m2_t;
using Acc  = float;
using TileShape    = cute::Shape<cute::_64, cute::_256, cute::_128>;
using ClusterShape = cute::Shape<cute::_1, cute::_1, cute::_1>;

using CollectiveEpilogue = typename cutlass::epilogue::collective::CollectiveBuilder<
    cutlass::arch::Sm100, cutlass::arch::OpClassTensorOp,
    TileShape, ClusterShape,
    cutlass::epilogue::collective::EpilogueTileAuto,
    Acc, Acc,
    ElemCD, cutlass::layout::RowMajor, 128 / cutlass::sizeof_bits<ElemCD>::value,
    ElemCD, cutlass::layout::RowMajor, 128 / cutlass::sizeof_bits<ElemCD>::value,
    cutlass::epilogue::collective::EpilogueScheduleAuto
  >::CollectiveOp;

using CollectiveMainloop = typename cutlass::gemm::collective::CollectiveBuilder<
    cutlass::arch::Sm100, cutlass::arch::OpClassTensorOp,
    ElemA, cutlass::layout::RowMajor, 128 / cutlass::sizeof_bits<ElemA>::value,
    ElemB, cutlass::layout::RowMajor, 128 / cutlass::sizeof_bits<ElemB>::value,
    Acc,
    TileShape, ClusterShape,
    cutlass::gemm::collective::StageCountAutoCarveout<static_cast<int>(sizeof(typename CollectiveEpilogue::SharedStorage))>,
    cutlass::gemm::collective::KernelScheduleAuto
  >::CollectiveOp;

using GemmKernel = cutlass::gemm::kernel::GemmUniversal<
    cute::Shape<int,int,int,int>,
    CollectiveMainloop,
    CollectiveEpilogue
>;
using Gemm = cutlass::gemm::device::GemmUniversalAdapter<GemmKernel>;

// Force the device kernel symbol into the cubin without needing a host main.
auto* _anchor = &cutlass::device_kernel<GemmKernel>;


// ===== COMPILED SASS (sm_100a) =====

	.target	sm_100a

	.elftype	@"ET_EXEC"


//--------------------- .note.nv.tkinfo           --------------------------
	.section	.note.nv.tkinfo,"",@"SHT_NOTE"
	.sectionflags	@"SHF_NOTE_NV_TKINFO"
	.tkinfo
        /*0018*/ 	.word	0x00000002
        /*0030*/ 	.string	""
        /*0030*/ 	.string	"ptxas"
        /*0030*/ 	.string	"Cuda compilation tools, release 13.0, V13.0.88"
        /*0030*/ 	.string	"Build cuda_13.0.r13.0/compiler.36424714_0"
        /*0030*/ 	.string	"-arch sm_100a -m 64 "



//--------------------- .note.nv.cuinfo           --------------------------
	.section	.note.nv.cuinfo,"",@"SHT_NOTE"
	.sectionflags	@"SHF_NOTE_NV_CUINFO"
        /*0018*/ 	.short	0x0002
        /*001a*/ 	.short	0x0064
        /*001c*/ 	.short	0x0082
	.zero		2


//--------------------- .nv.info                  --------------------------
	.section	.nv.info,"",@"SHT_CUDA_INFO"
	.align	4


	//----- nvinfo : EIATTR_REGCOUNT
	.align		4
        /*0000*/ 	.byte	0x04, 0x2f
        /*0002*/ 	.short	(.L_20 - .L_19)
	.align		4
.L_19:
        /*0004*/ 	.word	index@(_ZN7cutlass13device_kernelINS_4gemm6kernel13GemmUniversalIN4cute5tupleIJiiiiEEENS1_10collective13CollectiveMmaINS1_35MainloopSm100TmaUmmaWarpSpecializedILi5ELi2ELi4ENS5_IJNS4_1CILi1EEESB_SB_EEEEENS5_IJNSA_ILi64EEENSA_ILi256EEENSA_ILi128EEEEEENS_12float_e5m2_tENS5_IJlSB_lEEENS_12float_e4m3_tENS5_IJSB_llEEENS4_8TiledMMAINS4_8MMA_AtomIJNS4_10MMA_TraitsINS4_19SM100_MMA_F8F6F4_SSEJSI_SK_fSE_SF_NS4_17integral_constantINS4_4UMMA5MajorELSS_0EEENSQ_ISS_LSS_1EEENSQ_INSR_7ScaleInELSV_0EEESW_EEEEEENS4_6LayoutISC_NS5_IJNSA_ILi0EEES10_S10_EEEEENS5_IJNS4_10UnderscoreES13_S13_EEEEENS4_13SM90_TMA_LOADENS4_14ComposedLayoutINS4_7SwizzleILi3ELi4ELi3EEENS4_18smem_ptr_flag_bitsILi8EEENSZ_INS5_IJNSA_ILi8EEESG_EEENS5_IJSG_SB_EEEEEEEvNS4_8identityES16_NS17_IS19_S1B_NSZ_INS5_IJSG_S1C_EEENS5_IJSB_SG_EEEEEEEvS1H_EENS_8epilogue10collective18CollectiveEpilogueINS1N_23Sm100TmaWarpSpecializedILi4ELi2ELi32ELb0ELb0EEEJSH_NS5_IJNSZ_ISE_SB_EES1S_EEESI_SJ_SI_SJ_NS1N_6fusion15FusionCallbacksIS1R_NS1U_17LinearCombinationISI_fSI_fLNS_15FloatRoundStyleE2EEESH_S1T_JEEENS4_5SM1004TMEM4LOAD26SM100_TMEM_LOAD_16dp32b32xES16_NS17_INS18_ILi2ELi4ELi3EEES1B_NSZ_INS5_IJS1C_SE_EEENS5_IJSE_SB_EEEEEEENS4_39AutoVectorizingCopyWithAssumedAlignmentILi128EEENS4_14SM90_TMA_STOREES28_S2A_S2A_EEEvvEEEEvNT_6ParamsE)
        /*0008*/ 	.word	0x00000079


	//----- nvinfo : EIATTR_FRAME_SIZE
	.align		4
.L_20:
        /*000c*/ 	.byte	0x04, 0x11
        /*000e*/ 	.short	(.L_22 - .L_21)
	.align		4
.L_21:
        /*0010*/ 	.word	index@($__internal_2_$__cuda_sm10x_tcgen05_guardrail_trap_unallocated_columns_being_dealloced)
        /*0014*/ 	.word	0x00000000


	//----- nvinfo : EIATTR_FRAME_SIZE
	.align		4
.L_22:
        /*0018*/ 	.byte	0x04, 0x11
        /*001a*/ 	.short	(.L_24 - .L_23)
	.align		4
.L_23:
        /*001c*/ 	.word	index@($__internal_1_$__cuda_sm10x_tcgen05_guardrail_trap_phase_invalid_during_alloc)
        /*0020*/ 	.word	0x00000000


	//----- nvinfo : EIATTR_FRAME_SIZE
	.align		4
.L_24:
        /*0024*/ 	.byte	0x04, 0x11
        /*0026*/ 	.short	(.L_26 - .L_25)
	.align		4
.L_25:
        /*0028*/ 	.word	index@($__internal_0_$__cuda_sm10x_tcgen05_guardrail_trap_col_being_dealloced_not_returned_by_alloc)
        /*002c*/ 	.word	0x00000000


	//----- nvinfo : EIATTR_FRAME_SIZE
	.align		4
.L_26:
        /*0030*/ 	.byte	0x04, 0x11
        /*0032*/ 	.short	(.L_28 - .L_27)
	.align		4
.L_27:
        /*0034*/ 	.word	index@(_ZN7cutlass13device_kernelINS_4gemm6kernel13GemmUniversalIN4cute5tupleIJiiiiEEENS1_10collective13CollectiveMmaINS1_35MainloopSm100TmaUmmaWarpSpecializedILi5ELi2ELi4ENS5_IJNS4_1CILi1EEESB_SB_EEEEENS5_IJNSA_ILi64EEENSA_ILi256EEENSA_ILi128EEEEEENS_12float_e5m2_tENS5_IJlSB_lEEENS_12float_e4m3_tENS5_IJSB_llEEENS4_8TiledMMAINS4_8MMA_AtomIJNS4_10MMA_TraitsINS4_19SM100_MMA_F8F6F4_SSEJSI_SK_fSE_SF_NS4_17integral_constantINS4_4UMMA5MajorELSS_0EEENSQ_ISS_LSS_1EEENSQ_INSR_7ScaleInELSV_0EEESW_EEEEEENS4_6LayoutISC_NS5_IJNSA_ILi0EEES10_S10_EEEEENS5_IJNS4_10UnderscoreES13_S13_EEEEENS4_13SM90_TMA_LOADENS4_14ComposedLayoutINS4_7SwizzleILi3ELi4ELi3EEENS4_18smem_ptr_flag_bitsILi8EEENSZ_INS5_IJNSA_ILi8EEESG_EEENS5_IJSG_SB_EEEEEEEvNS4_8identityES16_NS17_IS19_S1B_NSZ_INS5_IJSG_S1C_EEENS5_IJSB_SG_EEEEEEEvS1H_EENS_8epilogue10collective18CollectiveEpilogueINS1N_23Sm100TmaWarpSpecializedILi4ELi2ELi32ELb0ELb0EEEJSH_NS5_IJNSZ_ISE_SB_EES1S_EEESI_SJ_SI_SJ_NS1N_6fusion15FusionCallbacksIS1R_NS1U_17LinearCombinationISI_fSI_fLNS_15FloatRoundStyleE2EEESH_S1T_JEEENS4_5SM1004TMEM4LOAD26SM100_TMEM_LOAD_16dp32b32xES16_NS17_INS18_ILi2ELi4ELi3EEES1B_NSZ_INS5_IJS1C_SE_EEENS5_IJSE_SB_EEEEEEENS4_39AutoVectorizingCopyWithAssumedAlignmentILi128EEENS4_14SM90_TMA_STOREES28_S2A_S2A_EEEvvEEEEvNT_6ParamsE)
        /*0038*/ 	.word	0x00000000


	//----- nvinfo : EIATTR_MIN_STACK_SIZE
	.align		4
.L_28:
        /*003c*/ 	.byte	0x04, 0x12
        /*003e*/ 	.short	(.L_30 - .L_29)
	.align		4
.L_29:
        /*0040*/ 	.word	index@(_ZN7cutlass13device_kernelINS_4gemm6kernel13GemmUniversalIN4cute5tupleIJiiiiEEENS1_10collective13CollectiveMmaINS1_35MainloopSm100TmaUmmaWarpSpecializedILi5ELi2ELi4ENS5_IJNS4_1CILi1EEESB_SB_EEEEENS5_IJNSA_ILi64EEENSA_ILi256EEENSA_ILi128EEEEEENS_12float_e5m2_tENS5_IJlSB_lEEENS_12float_e4m3_tENS5_IJSB_llEEENS4_8TiledMMAINS4_8MMA_AtomIJNS4_10MMA_TraitsINS4_19SM100_MMA_F8F6F4_SSEJSI_SK_fSE_SF_NS4_17integral_constantINS4_4UMMA5MajorELSS_0EEENSQ_ISS_LSS_1EEENSQ_INSR_7ScaleInELSV_0EEESW_EEEEEENS4_6LayoutISC_NS5_IJNSA_ILi0EEES10_S10_EEEEENS5_IJNS4_10UnderscoreES13_S13_EEEEENS4_13SM90_TMA_LOADENS4_14ComposedLayoutINS4_7SwizzleILi3ELi4ELi3EEENS4_18smem_ptr_flag_bitsILi8EEENSZ_INS5_IJNSA_ILi8EEESG_EEENS5_IJSG_SB_EEEEEEEvNS4_8identityES16_NS17_IS19_S1B_NSZ_INS5_IJSG_S1C_EEENS5_IJSB_SG_EEEEEEEvS1H_EENS_8epilogue10collective18CollectiveEpilogueINS1N_23Sm100TmaWarpSpecializedILi4ELi2ELi32ELb0ELb0EEEJSH_NS5_IJNSZ_ISE_SB_EES1S_EEESI_SJ_SI_SJ_NS1N_6fusion15FusionCallbacksIS1R_NS1U_17LinearCombinationISI_fSI_fLNS_15FloatRoundStyleE2EEESH_S1T_JEEENS4_5SM1004TMEM4LOAD26SM100_TMEM_LOAD_16dp32b32xES16_NS17_INS18_ILi2ELi4ELi3EEES1B_NSZ_INS5_IJS1C_SE_EEENS5_IJSE_SB_EEEEEEENS4_39AutoVectorizingCopyWithAssumedAlignmentILi128EEENS4_14SM90_TMA_STOREES28_S2A_S2A_EEEvvEEEEvNT_6ParamsE)
        /*0044*/ 	.word	0x00000000
.L_30:


//--------------------- .nv.compat                --------------------------
	.section	.nv.compat,"",@"SHT_CUDA_COMPAT_INFO"
	.align	4
        /*0000*/ 	.byte	0x02, 0x09, 0x01, 0x00, 0x02, 0x02, 0x02, 0x00, 0x02, 0x05, 0x05, 0x00, 0x03, 0x07, 0x01, 0x01
        /*0010*/ 	.byte	0x02, 0x03, 0x01, 0x00, 0x02, 0x06, 0x01, 0x00, 0x04, 0x0b, 0x08, 0x00, 0x09, 0x00, 0x00, 0x00
        /*0020*/ 	.byte	0x00, 0x00, 0x00, 0x00


//--------------------- .nv.info._ZN7cutlass13device_kernelINS_4gemm6kernel13GemmUniversalIN4cute5tupleIJiiiiEEENS1_10collective13CollectiveMmaINS1_35MainloopSm100TmaUmmaWarpSpecializedILi5ELi2ELi4ENS5_IJNS4_1CILi1EEESB_SB_EEEEENS5_IJNSA_ILi64EEENSA_ILi256EEENSA_ILi128EEEEEENS_12float_e5m2_tENS5_IJlSB_lEEENS_12float_e4m3_tENS5_IJSB_llEEENS4_8TiledMMAINS4_8MMA_AtomIJNS4_10MMA_TraitsINS4_19SM100_MMA_F8F6F4_SSEJSI_SK_fSE_SF_NS4_17integral_constantINS4_4UMMA5MajorELSS_0EEENSQ_ISS_LSS_1EEENSQ_INSR_7ScaleInELSV_0EEESW_EEEEEENS4_6LayoutISC_NS5_IJNSA_ILi0EEES10_S10_EEEEENS5_IJNS4_10UnderscoreES13_S13_EEEEENS4_13SM90_TMA_LOADENS4_14ComposedLayoutINS4_7SwizzleILi3ELi4ELi3EEENS4_18smem_ptr_flag_bitsILi8EEENSZ_INS5_IJNSA_ILi8EEESG_EEENS5_IJSG_SB_EEEEEEEvNS4_8identityES16_NS17_IS19_S1B_NSZ_INS5_IJSG_S1C_EEENS5_IJSB_SG_EEEEEEEvS1H_EENS_8epilogue10collective18CollectiveEpilogueINS1N_23Sm100TmaWarpSpecializedILi4ELi2ELi32ELb0ELb0EEEJSH_NS5_IJNSZ_ISE_SB_EES1S_EEESI_SJ_SI_SJ_NS1N_6fusion15FusionCallbacksIS1R_NS1U_17LinearCombinationISI_fSI_fLNS_15FloatRoundStyleE2EEESH_S1T_JEEENS4_5SM1004TMEM4LOAD26SM100_TMEM_LOAD_16dp32b32xES16_NS17_INS18_ILi2ELi4ELi3EEES1B_NSZ_INS5_IJS1C_SE_EEENS5_IJSE_SB_EEEEEEENS4_39AutoVectorizingCopyWithAssumedAlignmentILi128EEENS4_14SM90_TMA_STOREES28_S2A_S2A_EEEvvEEEEvNT_6ParamsE --------------------------
	.section	.nv.info._ZN7cutlass13device_kernelINS_4gemm6kernel13GemmUniversalIN4cute5tupleIJiiiiEEENS1_10collective13CollectiveMmaINS1_35MainloopSm100TmaUmmaWarpSpecializedILi5ELi2ELi4ENS5_IJNS4_1CILi1EEESB_SB_EEEEENS5_IJNSA_ILi64EEENSA_ILi256EEENSA_ILi128EEEEEENS_12float_e5m2_tENS5_IJlSB_lEEENS_12float_e4m3_tENS5_IJSB_llEEENS4_8TiledMMAINS4_8MMA_AtomIJNS4_10MMA_TraitsINS4_19SM100_MMA_F8F6F4_SSEJSI_SK_fSE_SF_NS4_17integral_constantINS4_4UMMA5MajorELSS_0EEENSQ_ISS_LSS_1EEENSQ_INSR_7ScaleInELSV_0EEESW_EEEEEENS4_6LayoutISC_NS5_IJNSA_ILi0EEES10_S10_EEEEENS5_IJNS4_10UnderscoreES13_S13_EEEEENS4_13SM90_TMA_LOADENS4_14ComposedLayoutINS4_7SwizzleILi3ELi4ELi3EEENS4_18smem_ptr_flag_bitsILi8EEENSZ_INS5_IJNSA_ILi8EEESG_EEENS5_IJSG_SB_EEEEEEEvNS4_8identityES16_NS17_IS19_S1B_NSZ_INS5_IJSG_S1C_EEENS5_IJSB_SG_EEEEEEEvS1H_EENS_8epilogue10collective18CollectiveEpilogueINS1N_23Sm100TmaWarpSpecializedILi4ELi2ELi32ELb0ELb0EEEJSH_NS5_IJNSZ_ISE_SB_EES1S_EEESI_SJ_SI_SJ_NS1N_6fusion15FusionCallbacksIS1R_NS1U_17LinearCombinationISI_fSI_fLNS_15FloatRoundStyleE2EEESH_S1T_JEEENS4_5SM1004TMEM4LOAD26SM100_TMEM_LOAD_16dp32b32xES16_NS17_INS18_ILi2ELi4ELi3EEES1B_NSZ_INS5_IJS1C_SE_EEENS5_IJSE_SB_EEEEEEENS4_39AutoVectorizingCopyWithAssumedAlignmentILi128EEENS4_14SM90_TMA_STOREES28_S2A_S2A_EEEvvEEEEvNT_6ParamsE,"",@"SHT_CUDA_INFO"
	.sectionflags	@""
	.align	4


	//----- nvinfo : EIATTR_CUDA_API_VERSION
	.align		4
        /*0000*/ 	.byte	0x04, 0x37
        /*0002*/ 	.short	(.L_32 - .L_31)
.L_31:
        /*0004*/ 	.word	0x00000082


	//----- nvinfo : EIATTR_KPARAM_INFO
	.align		4
.L_32:
        /*0008*/ 	.byte	0x04, 0x17
        /*000a*/ 	.short	(.L_34 - .L_33)
.L_33:
        /*000c*/ 	.word	0x00000000
        /*0010*/ 	.short	0x0000
        /*0012*/ 	.short	0x0000
        /*0014*/ 	.byte	0x00, 0xf0, 0x01, 0x20


	//----- nvinfo : EIATTR_AT_ENTRY_FRAGMENTS
	.align		4
.L_34:
        /*0018*/ 	.byte	0x04, 0x4f
        /*001a*/ 	.short	(.L_36 - .L_35)


	//   ....[0]....
.L_35:
        /*001c*/ 	.word	0x00000006


	//----- nvinfo : EIATTR_RESERVED_SMEM_USED
	.align		4
.L_36:
        /*0020*/ 	.byte	0x01, 0x41
	.zero		2


	//----- nvinfo : EIATTR_SPARSE_MMA_MASK
	.align		4
        /*0024*/ 	.byte	0x03, 0x50
        /*0026*/ 	.short	0x0000


	//----- nvinfo : EIATTR_TCGEN05_1CTA_USED
	.align		4
        /*0028*/ 	.byte	0x01, 0x51
	.zero		2


	//----- nvinfo : EIATTR_MAXREG_COUNT
	.align		4
        /*002c*/ 	.byte	0x03, 0x1b
        /*002e*/ 	.short	0x00ff


	//----- nvinfo : EIATTR_NUM_BARRIERS
	.align		4
        /*0030*/ 	.byte	0x02, 0x4c
        /*0032*/ 	.byte	0x07
	.zero		1


	//----- nvinfo : EIATTR_EXTERNS
	.align		4
        /*0034*/ 	.byte	0x04, 0x0f
        /*0036*/ 	.short	(.L_38 - .L_37)


	//   ....[0]....
	.align		4
.L_37:
        /*0038*/ 	.word	index@(__assertfail)


	//----- nvinfo : EIATTR_MERCURY_ISA_VERSION
	.align		4
.L_38:
        /*003c*/ 	.byte	0x03, 0x5f
        /*003e*/ 	.short	0x0101


	//----- nvinfo : EIATTR_INT_WARP_WIDE_INSTR_OFFSETS
	.align		4
        /*0040*/ 	.byte	0x04, 0x31
        /*0042*/ 	.short	(.L_40 - .L_39)


	//   ....[0]....
.L_39:
        /*0044*/ 	.word	0x00001ec0


	//   ....[1]....
        /*0048*/ 	.word	0x000039f0


	//   ....[2]....
        /*004c*/ 	.word	0x00003a20


	//   ....[3]....
        /*0050*/ 	.word	0x00003a70


	//   ....[4]....
        /*0054*/ 	.word	0x00004390


	//   ....[5]....
        /*0058*/ 	.word	0x000043f0


	//   ....[6]....
        /*005c*/ 	.word	0x000044d0


	//   ....[7]....
        /*0060*/ 	.word	0x00004540


	//   ....[8]....
        /*0064*/ 	.word	0x00004650


	//   ....[9]....
        /*0068*/ 	.word	0x000046e0


	//   ....[10]....
        /*006c*/ 	.word	0x000048b0


	//   ....[11]....
        /*0070*/ 	.word	0x00004a10


	//----- nvinfo : EIATTR_COOP_GROUP_MASK_REGIDS
	.align		4
.L_40:
        /*0074*/ 	.byte	0x04, 0x29
        /*0076*/ 	.short	(.L_42 - .L_41)


	//   ....[0]....
.L_41:
        /*0078*/ 	.word	0xffffffff


	//   ....[1]....
        /*007c*/ 	.word	0xffffffff


	//   ....[2]....
        /*0080*/ 	.word	0xffffffff


	//   ....[3]....
        /*0084*/ 	.word	0xffffffff


	//   ....[4]....
        /*0088*/ 	.word	0xffffffff


	//   ....[5]....
        /*008c*/ 	.word	0xffffffff


	//   ....[6]....
        /*0090*/ 	.word	0xffffffff


	//   ....[7]....
        /*0094*/ 	.word	0xffffffff


	//   ....[8]....
        /*0098*/ 	.word	0xffffffff


	//   ....[9]....
        /*009c*/ 	.word	0xffffffff


	//   ....[10]....
        /*00a0*/ 	.word	0xffffffff


	//   ....[11]....
        /*00a4*/ 	.word	0xffffffff


	//   ....[12]....
        /*00a8*/ 	.word	0xffffffff


	//----- nvinfo : EIATTR_COOP_GROUP_INSTR_OFFSETS
	.align		4
.L_42:
        /*00ac*/ 	.byte	0x04, 0x28
        /*00ae*/ 	.short	(.L_44 - .L_43)


	//   ....[0]....
.L_43:
        /*00b0*/ 	.word	0x00000090


	//   ....[1]....
        /*00b4*/ 	.word	0x000004d0


	//   ....[2]....
        /*00b8*/ 	.word	0x00000660


	//   ....[3]....
        /*00bc*/ 	.word	0x00000800


	//   ....[4]....
        /*00c0*/ 	.word	0x00000900


	//   ....[5]....
        /*00c4*/ 	.word	0x00000a70


	//   ....[6]....
        /*00c8*/ 	.word	0x00000c10


	//   ....[7]....
        /*00cc*/ 	.word	0x00001da0


	//   ....[8]....
        /*00d0*/ 	.word	0x00002c10


	//   ....[9]....
        /*00d4*/ 	.word	0x00002e20


	//   ....[10]....
        /*00d8*/ 	.word	0x00002e50


	//   ....[11]....
        /*00dc*/ 	.word	0x000038e0


	//   ....[12]....
        /*00e0*/ 	.word	0x00003b10


	//----- nvinfo : EIATTR_VRC_CTA_INIT_COUNT
	.align		4
.L_44:
        /*00e4*/ 	.byte	0x02, 0x4a
        /*00e6*/ 	.byte	0x80
	.zero		1


	//----- nvinfo : EIATTR_SYSCALL_OFFSETS
	.align		4
        /*00e8*/ 	.byte	0x04, 0x46
        /*00ea*/ 	.short	(.L_46 - .L_45)


	//   ....[0]....
.L_45:
        /*00ec*/ 	.word	0x00005490


	//   ....[1]....
        /*00f0*/ 	.word	0x000055d0


	//   ....[2]....
        /*00f4*/ 	.word	0x00005dd0


	//   ....[3]....
        /*00f8*/ 	.word	0x00006b70


	//   ....[4]....
        /*00fc*/ 	.word	0x000078d0


	//   ....[5]....
        /*0100*/ 	.word	0x00008660


	//----- nvinfo : EIATTR_MBARRIER_INSTR_OFFSETS
	.align		4
.L_46:
        /*0104*/ 	.byte	0x04, 0x39
        /*0106*/ 	.short	(.L_48 - .L_47)


	//   ....[0]....
.L_47:
        /*0108*/ 	.word	0x000005b0
        /*010c*/ 	.word	0x000000ff
        /*0110*/ 	.word	0x00000000
        /*0114*/ 	.short	0x0100
        /*0116*/ 	.byte	0x05
	.zero		1


	//   ....[1]....
        /*0118*/ 	.word	0x000005c0
        /*011c*/ 	.word	0x000000ff
        /*0120*/ 	.word	0x00000028
        /*0124*/ 	.short	0x0100
        /*0126*/ 	.byte	0x05
	.zero		1


	//   ....[2]....
        /*0128*/ 	.word	0x000005d0
        /*012c*/ 	.word	0x000000ff
        /*0130*/ 	.word	0x00000008
        /*0134*/ 	.short	0x0100
        /*0136*/ 	.byte	0x05
	.zero		1


	//   ....[3]....
        /*0138*/ 	.word	0x000005e0
        /*013c*/ 	.word	0x000000ff
        /*0140*/ 	.word	0x00000030
        /*0144*/ 	.short	0x0100
        /*0146*/ 	.byte	0x05
	.zero		1


	//   ....[4]....
        /*0148*/ 	.word	0x000005f0
        /*014c*/ 	.word	0x000000ff
        /*0150*/ 	.word	0x00000010
        /*0154*/ 	.short	0x0100
        /*0156*/ 	.byte	0x05
	.zero		1


	//   ....[5]....
        /*0158*/ 	.word	0x00000600
        /*015c*/ 	.word	0x000000ff
        /*0160*/ 	.word	0x00000038
        /*0164*/ 	.short	0x0100
        /*0166*/ 	.byte	0x05
	.zero		1


	//   ....[6]....
        /*0168*/ 	.word	0x00000610
        /*016c*/ 	.word	0x000000ff
        /*0170*/ 	.word	0x00000018
        /*0174*/ 	.short	0x0100
        /*0176*/ 	.byte	0x05
	.zero		1


	//   ....[7]....
        /*0178*/ 	.word	0x00000620
        /*017c*/ 	.word	0x000000ff
        /*0180*/ 	.word	0x00000040
        /*0184*/ 	.short	0x0100
        /*0186*/ 	.byte	0x05
	.zero		1


	//   ....[8]....
        /*0188*/ 	.word	0x00000630
        /*018c*/ 	.word	0x000000ff
        /*0190*/ 	.word	0x00000020
        /*0194*/ 	.short	0x0100
        /*0196*/ 	.byte	0x05
	.zero		1


	//   ....[9]....
        /*0198*/ 	.word	0x00000640
        /*019c*/ 	.word	0x000000ff
        /*01a0*/ 	.word	0x00000048
        /*01a4*/ 	.short	0x0100
        /*01a6*/ 	.byte	0x05
	.zero		1


	//   ....[10]....
        /*01a8*/ 	.word	0x00000770
        /*01ac*/ 	.word	0x000000ff
        /*01b0*/ 	.word	0x00000050
        /*01b4*/ 	.short	0x0100
        /*01b6*/ 	.byte	0x07
	.zero		1


	//   ....[11]....
        /*01b8*/ 	.word	0x00000780
        /*01bc*/ 	.word	0x000000ff
        /*01c0*/ 	.word	0x00000070
        /*01c4*/ 	.short	0x0100
        /*01c6*/ 	.byte	0x07
	.zero		1


	//   ....[12]....
        /*01c8*/ 	.word	0x00000790
        /*01cc*/ 	.word	0x000000ff
        /*01d0*/ 	.word	0x00000058
        /*01d4*/ 	.short	0x0100
        /*01d6*/ 	.byte	0x07
	.zero		1


	//   ....[13]....
        /*01d8*/ 	.word	0x000007a0
        /*01dc*/ 	.word	0x000000ff
        /*01e0*/ 	.word	0x00000078
        /*01e4*/ 	.short	0x0100
        /*01e6*/ 	.byte	0x07
	.zero		1


	//   ....[14]....
        /*01e8*/ 	.word	0x000007b0
        /*01ec*/ 	.word	0x000000ff
        /*01f0*/ 	.word	0x00000060
        /*01f4*/ 	.short	0x0100
        /*01f6*/ 	.byte	0x07
	.zero		1


	//   ....[15]....
        /*01f8*/ 	.word	0x000007c0
        /*01fc*/ 	.word	0x000000ff
        /*0200*/ 	.word	0x00000080
        /*0204*/ 	.short	0x0100
        /*0206*/ 	.byte	0x07
	.zero		1


	//   ....[16]....
        /*0208*/ 	.word	0x000007d0
        /*020c*/ 	.word	0x000000ff
        /*0210*/ 	.word	0x00000068
        /*0214*/ 	.short	0x0100
        /*0216*/ 	.byte	0x07
	.zero		1


	//   ....[17]....
        /*0218*/ 	.word	0x000007e0
        /*021c*/ 	.word	0x000000ff
        /*0220*/ 	.word	0x00000088
        /*0224*/ 	.short	0x0100
        /*0226*/ 	.byte	0x07
	.zero		1


	//   ....[18]....
        /*0228*/ 	.word	0x000008d0
        /*022c*/ 	.word	0x000000ff
        /*0230*/ 	.word	0x00000090
        /*0234*/ 	.short	0x0100
        /*0236*/ 	.byte	0x05
	.zero		1


	//   ....[19]....
        /*0238*/ 	.word	0x000008e0
        /*023c*/ 	.word	0x000000ff
        /*0240*/ 	.word	0x00000098
        /*0244*/ 	.short	0x0100
        /*0246*/ 	.byte	0x05
	.zero		1


	//   ....[20]....
        /*0248*/ 	.word	0x00000a20
        /*024c*/ 	.word	0x000000ff
        /*0250*/ 	.word	0x000000a0
        /*0254*/ 	.short	0x0100
        /*0256*/ 	.byte	0x05
	.zero		1


	//   ....[21]....
        /*0258*/ 	.word	0x00000a30
        /*025c*/ 	.word	0x000000ff
        /*0260*/ 	.word	0x000000b0
        /*0264*/ 	.short	0x0100
        /*0266*/ 	.byte	0x05
	.zero		1


	//   ....[22]....
        /*0268*/ 	.word	0x00000a40
        /*026c*/ 	.word	0x000000ff
        /*0270*/ 	.word	0x000000a8
        /*0274*/ 	.short	0x0100
        /*0276*/ 	.byte	0x05
	.zero		1


	//   ....[23]....
        /*0278*/ 	.word	0x00000a50
        /*027c*/ 	.word	0x000000ff
        /*0280*/ 	.word	0x000000b8
        /*0284*/ 	.short	0x0100
        /*0286*/ 	.byte	0x05
	.zero		1


	//   ....[24]....
        /*0288*/ 	.word	0x00000b80
        /*028c*/ 	.word	0x000000ff
        /*0290*/ 	.word	0x000000c0
        /*0294*/ 	.short	0x0100
        /*0296*/ 	.byte	0x07
	.zero		1


	//   ....[25]....
        /*0298*/ 	.word	0x00000b90
        /*029c*/ 	.word	0x000000ff
        /*02a0*/ 	.word	0x000000e0
        /*02a4*/ 	.short	0x0100
        /*02a6*/ 	.byte	0x07
	.zero		1


	//   ....[26]....
        /*02a8*/ 	.word	0x00000ba0
        /*02ac*/ 	.word	0x000000ff
        /*02b0*/ 	.word	0x000000c8
        /*02b4*/ 	.short	0x0100
        /*02b6*/ 	.byte	0x07
	.zero		1


	//   ....[27]....
        /*02b8*/ 	.word	0x00000bb0
        /*02bc*/ 	.word	0x000000ff
        /*02c0*/ 	.word	0x000000e8
        /*02c4*/ 	.short	0x0100
        /*02c6*/ 	.byte	0x07
	.zero		1


	//   ....[28]....
        /*02c8*/ 	.word	0x00000bc0
        /*02cc*/ 	.word	0x000000ff
        /*02d0*/ 	.word	0x000000d0
        /*02d4*/ 	.short	0x0100
        /*02d6*/ 	.byte	0x07
	.zero		1


	//   ....[29]....
        /*02d8*/ 	.word	0x00000bd0
        /*02dc*/ 	.word	0x000000ff
        /*02e0*/ 	.word	0x000000f0
        /*02e4*/ 	.short	0x0100
        /*02e6*/ 	.byte	0x07
	.zero		1


	//   ....[30]....
        /*02e8*/ 	.word	0x00000be0
        /*02ec*/ 	.word	0x000000ff
        /*02f0*/ 	.word	0x000000d8
        /*02f4*/ 	.short	0x0100
        /*02f6*/ 	.byte	0x07
	.zero		1


	//   ....[31]....
        /*02f8*/ 	.word	0x00000bf0
        /*02fc*/ 	.word	0x000000ff
        /*0300*/ 	.word	0x000000f8
        /*0304*/ 	.short	0x0100
        /*0306*/ 	.byte	0x07
	.zero		1


	//   ....[32]....
        /*0308*/ 	.word	0x00000ce0
        /*030c*/ 	.word	0x000000ff
        /*0310*/ 	.word	0x00000100
        /*0314*/ 	.short	0x0100
        /*0316*/ 	.byte	0x05
	.zero		1


	//   ....[33]....
        /*0318*/ 	.word	0x00000cf0
        /*031c*/ 	.word	0x000000ff
        /*0320*/ 	.word	0x00000110
        /*0324*/ 	.short	0x0100
        /*0326*/ 	.byte	0x05
	.zero		1


	//   ....[34]....
        /*0328*/ 	.word	0x00000d00
        /*032c*/ 	.word	0x000000ff
        /*0330*/ 	.word	0x00000108
        /*0334*/ 	.short	0x0100
        /*0336*/ 	.byte	0x05
	.zero		1


	//   ....[35]....
        /*0338*/ 	.word	0x00000d10
        /*033c*/ 	.word	0x000000ff
        /*0340*/ 	.word	0x00000118
        /*0344*/ 	.short	0x0100
        /*0346*/ 	.byte	0x05
	.zero		1


	//   ....[36]....
        /*0348*/ 	.word	0x000015e0
        /*034c*/ 	.word	0x00000002
        /*0350*/ 	.word	0x00000110
        /*0354*/ 	.short	0x010a
        /*0356*/ 	.byte	0xff
	.zero		1


	//   ....[37]....
        /*0358*/ 	.word	0x00001610
        /*035c*/ 	.word	0x00000002
        /*0360*/ 	.word	0x00000100
        /*0364*/ 	.short	0x0101
        /*0366*/ 	.byte	0xff
	.zero		1


	//   ....[38]....
        /*0368*/ 	.word	0x000016e0
        /*036c*/ 	.word	0x000000ff
        /*0370*/ 	.word	0x00000028
        /*0374*/ 	.short	0x010a
        /*0376*/ 	.byte	0x08
	.zero		1


	//   ....[39]....
        /*0378*/ 	.word	0x00001790
        /*037c*/ 	.word	0x000000ff
        /*0380*/ 	.word	0x00000028
        /*0384*/ 	.short	0x010a
        /*0386*/ 	.byte	0x21
	.zero		1


	//   ....[40]....
        /*0388*/ 	.word	0x000018e0
        /*038c*/ 	.word	0x000000ff
        /*0390*/ 	.word	0x00000028
        /*0394*/ 	.short	0x010a
        /*0396*/ 	.byte	0x08
	.zero		1


	//   ....[41]....
        /*0398*/ 	.word	0x00001a40
        /*039c*/ 	.word	0x000000ff
        /*03a0*/ 	.word	0x00000098
        /*03a4*/ 	.short	0x0101
        /*03a6*/ 	.byte	0x04
	.zero		1


	//   ....[42]....
        /*03a8*/ 	.word	0x00001a60
        /*03ac*/ 	.word	0x000000ff
        /*03b0*/ 	.word	0x00000028
        /*03b4*/ 	.short	0x010a
        /*03b6*/ 	.byte	0x08
	.zero		1


	//   ....[43]....
        /*03b8*/ 	.word	0x00001af0
        /*03bc*/ 	.word	0x000000ff
        /*03c0*/ 	.word	0x00000028
        /*03c4*/ 	.short	0x010a
        /*03c6*/ 	.byte	0x19
	.zero		1


	//   ....[44]....
        /*03c8*/ 	.word	0x00001c40
        /*03cc*/ 	.word	0x000000ff
        /*03d0*/ 	.word	0x00000028
        /*03d4*/ 	.short	0x010a
        /*03d6*/ 	.byte	0x08
	.zero		1


	//   ....[45]....
        /*03d8*/ 	.word	0x00001dd0
        /*03dc*/ 	.word	0x00000002
        /*03e0*/ 	.word	0x000000a0
        /*03e4*/ 	.short	0x010a
        /*03e6*/ 	.byte	0xff
	.zero		1


	//   ....[46]....
        /*03e8*/ 	.word	0x00001e90
        /*03ec*/ 	.word	0x00000002
        /*03f0*/ 	.word	0x00000000
        /*03f4*/ 	.short	0x0101
        /*03f6*/ 	.byte	0xff
	.zero		1


	//   ....[47]....
        /*03f8*/ 	.word	0x000023f0
        /*03fc*/ 	.word	0x000000ff
        /*0400*/ 	.word	0x00000000
        /*0404*/ 	.short	0x010a
        /*0406*/ 	.byte	0x05
	.zero		1


	//   ....[48]....
        /*0408*/ 	.word	0x00002480
        /*040c*/ 	.word	0x000000ff
        /*0410*/ 	.word	0x00000000
        /*0414*/ 	.short	0x010a
        /*0416*/ 	.byte	0x05
	.zero		1


	//   ....[49]....
        /*0418*/ 	.word	0x00002510
        /*041c*/ 	.word	0x000000ff
        /*0420*/ 	.word	0x00000000
        /*0424*/ 	.short	0x010a
        /*0426*/ 	.byte	0x05
	.zero		1


	//   ....[50]....
        /*0428*/ 	.word	0x000025a0
        /*042c*/ 	.word	0x000000ff
        /*0430*/ 	.word	0x00000000
        /*0434*/ 	.short	0x010a
        /*0436*/ 	.byte	0x05
	.zero		1


	//   ....[51]....
        /*0438*/ 	.word	0x00002640
        /*043c*/ 	.word	0x00000000
        /*0440*/ 	.word	0x00000000
        /*0444*/ 	.short	0x010a
        /*0446*/ 	.byte	0xff
	.zero		1


	//   ....[52]....
        /*0448*/ 	.word	0x00002760
        /*044c*/ 	.word	0x00000000
        /*0450*/ 	.word	0x00000100
        /*0454*/ 	.short	0x010a
        /*0456*/ 	.byte	0xff
	.zero		1


	//   ....[53]....
        /*0458*/ 	.word	0x000027d0
        /*045c*/ 	.word	0x00000000
        /*0460*/ 	.word	0x00000000
        /*0464*/ 	.short	0x0101
        /*0466*/ 	.byte	0xff
	.zero		1


	//   ....[54]....
        /*0468*/ 	.word	0x000027f0
        /*046c*/ 	.word	0x000000ff
        /*0470*/ 	.word	0x000000b0
        /*0474*/ 	.short	0x010a
        /*0476*/ 	.byte	0x05
	.zero		1


	//   ....[55]....
        /*0478*/ 	.word	0x00002910
        /*047c*/ 	.word	0x00000000
        /*0480*/ 	.word	0x000000a0
        /*0484*/ 	.short	0x010a
        /*0486*/ 	.byte	0xff
	.zero		1


	//   ....[56]....
        /*0488*/ 	.word	0x00002a10
        /*048c*/ 	.word	0x00000000
        /*0490*/ 	.word	0x00000000
        /*0494*/ 	.short	0x0101
        /*0496*/ 	.byte	0xff
	.zero		1


	//   ....[57]....
        /*0498*/ 	.word	0x00002aa0
        /*049c*/ 	.word	0x000000ff
        /*04a0*/ 	.word	0x000000b0
        /*04a4*/ 	.short	0x0106
        /*04a6*/ 	.byte	0x05
	.zero		1


	//   ....[58]....
        /*04a8*/ 	.word	0x00002ac0
        /*04ac*/ 	.word	0x000000ff
        /*04b0*/ 	.word	0x000000b0
        /*04b4*/ 	.short	0x010a
        /*04b6*/ 	.byte	0x05
	.zero		1


	//   ....[59]....
        /*04b8*/ 	.word	0x00002b50
        /*04bc*/ 	.word	0x000000ff
        /*04c0*/ 	.word	0x000000b0
        /*04c4*/ 	.short	0x0106
        /*04c6*/ 	.byte	0x04
	.zero		1


	//   ....[60]....
        /*04c8*/ 	.word	0x00002b90
        /*04cc*/ 	.word	0x00000000
        /*04d0*/ 	.word	0x000000b0
        /*04d4*/ 	.short	0x010a
        /*04d6*/ 	.byte	0xff
	.zero		1


	//   ....[61]....
        /*04d8*/ 	.word	0x000030d0
        /*04dc*/ 	.word	0x00000000
        /*04e0*/ 	.word	0x000000a0
        /*04e4*/ 	.short	0x010a
        /*04e6*/ 	.byte	0xff
	.zero		1


	//   ....[62]....
        /*04e8*/ 	.word	0x000031d0
        /*04ec*/ 	.word	0x00000003
        /*04f0*/ 	.word	0x00000000
        /*04f4*/ 	.short	0x0101
        /*04f6*/ 	.byte	0xff
	.zero		1


	//   ....[63]....
        /*04f8*/ 	.word	0x000031e0
        /*04fc*/ 	.word	0x000000ff
        /*0500*/ 	.word	0x00000000
        /*0504*/ 	.short	0x010a
        /*0506*/ 	.byte	0x06
	.zero		1


	//   ....[64]....
        /*0508*/ 	.word	0x00003260
        /*050c*/ 	.word	0x000000ff
        /*0510*/ 	.word	0x000000e0
        /*0514*/ 	.short	0x010a
        /*0516*/ 	.byte	0x07
	.zero		1


	//   ....[65]....
        /*0518*/ 	.word	0x00003340
        /*051c*/ 	.word	0x000000ff
        /*0520*/ 	.word	0x00000000
        /*0524*/ 	.short	0x010a
        /*0526*/ 	.byte	0x06
	.zero		1


	//   ....[66]....
        /*0528*/ 	.word	0x00003470
        /*052c*/ 	.word	0x000000ff
        /*0530*/ 	.word	0x00000000
        /*0534*/ 	.short	0x010a
        /*0536*/ 	.byte	0x1a
	.zero		1


	//   ....[67]....
        /*0538*/ 	.word	0x00003710
        /*053c*/ 	.word	0x000000ff
        /*0540*/ 	.word	0x00000000
        /*0544*/ 	.short	0x010a
        /*0546*/ 	.byte	0x06
	.zero		1


	//   ....[68]....
        /*0548*/ 	.word	0x000037a0
        /*054c*/ 	.word	0x000000ff
        /*0550*/ 	.word	0x00000000
        /*0554*/ 	.short	0x010a
        /*0556*/ 	.byte	0x06
	.zero		1


	//   ....[69]....
        /*0558*/ 	.word	0x00003830
        /*055c*/ 	.word	0x000000ff
        /*0560*/ 	.word	0x00000000
        /*0564*/ 	.short	0x010a
        /*0566*/ 	.byte	0x06
	.zero		1


	//   ....[70]....
        /*0568*/ 	.word	0x000038c0
        /*056c*/ 	.word	0x000000ff
        /*0570*/ 	.word	0x00000000
        /*0574*/ 	.short	0x010a
        /*0576*/ 	.byte	0x07
	.zero		1


	//   ....[71]....
        /*0578*/ 	.word	0x00003d40
        /*057c*/ 	.word	0x00000000
        /*0580*/ 	.word	0x000000a0
        /*0584*/ 	.short	0x010a
        /*0586*/ 	.byte	0xff
	.zero		1


	//   ....[72]....
        /*0588*/ 	.word	0x00003e00
        /*058c*/ 	.word	0x00000000
        /*0590*/ 	.word	0x00000000
        /*0594*/ 	.short	0x0101
        /*0596*/ 	.byte	0xff
	.zero		1


	//   ....[73]....
        /*0598*/ 	.word	0x00004120
        /*059c*/ 	.word	0x000000ff
        /*05a0*/ 	.word	0x00000098
        /*05a4*/ 	.short	0x010a
        /*05a6*/ 	.byte	0x07
	.zero		1


	//   ....[74]....
        /*05a8*/ 	.word	0x00004310
        /*05ac*/ 	.word	0x000000ff
        /*05b0*/ 	.word	0x00000070
        /*05b4*/ 	.short	0x010a
        /*05b6*/ 	.byte	0x07
	.zero		1


	//   ....[75]....
        /*05b8*/ 	.word	0x00004480
        /*05bc*/ 	.word	0x000000ff
        /*05c0*/ 	.word	0x00000050
        /*05c4*/ 	.short	0x010b
        /*05c6*/ 	.byte	0x07
	.zero		1


	//   ....[76]....
        /*05c8*/ 	.word	0x00004490
        /*05cc*/ 	.word	0x000000ff
        /*05d0*/ 	.word	0x00000000
        /*05d4*/ 	.short	0x0101
        /*05d6*/ 	.byte	0x08
	.zero		1


	//   ....[77]....
        /*05d8*/ 	.word	0x000044a0
        /*05dc*/ 	.word	0x000000ff
        /*05e0*/ 	.word	0x00000078
        /*05e4*/ 	.short	0x010a
        /*05e6*/ 	.byte	0x07
	.zero		1


	//   ....[78]....
        /*05e8*/ 	.word	0x000045f0
        /*05ec*/ 	.word	0x000000ff
        /*05f0*/ 	.word	0x00000058
        /*05f4*/ 	.short	0x010b
        /*05f6*/ 	.byte	0x07
	.zero		1


	//   ....[79]....
        /*05f8*/ 	.word	0x00004600
        /*05fc*/ 	.word	0x000000ff
        /*0600*/ 	.word	0x00000000
        /*0604*/ 	.short	0x0101
        /*0606*/ 	.byte	0x08
	.zero		1


	//   ....[80]....
        /*0608*/ 	.word	0x00004610
        /*060c*/ 	.word	0x000000ff
        /*0610*/ 	.word	0x00000080
        /*0614*/ 	.short	0x010a
        /*0616*/ 	.byte	0x07
	.zero		1


	//   ....[81]....
        /*0618*/ 	.word	0x00004790
        /*061c*/ 	.word	0x000000ff
        /*0620*/ 	.word	0x00000060
        /*0624*/ 	.short	0x010b
        /*0626*/ 	.byte	0x07
	.zero		1


	//   ....[82]....
        /*0628*/ 	.word	0x000047d0
        /*062c*/ 	.word	0x000000ff
        /*0630*/ 	.word	0x00000000
        /*0634*/ 	.short	0x0101
        /*0636*/ 	.byte	0x08
	.zero		1


	//   ....[83]....
        /*0638*/ 	.word	0x00004810
        /*063c*/ 	.word	0x000000ff
        /*0640*/ 	.word	0x00000088
        /*0644*/ 	.short	0x010a
        /*0646*/ 	.byte	0x07
	.zero		1


	//   ....[84]....
        /*0648*/ 	.word	0x00004a50
        /*064c*/ 	.word	0x000000ff
        /*0650*/ 	.word	0x00000068
        /*0654*/ 	.short	0x010b
        /*0656*/ 	.byte	0x07
	.zero		1


	//   ....[85]....
        /*0658*/ 	.word	0x00004a70
        /*065c*/ 	.word	0x000000ff
        /*0660*/ 	.word	0x00000000
        /*0664*/ 	.short	0x0101
        /*0666*/ 	.byte	0x0d
	.zero		1


	//   ....[86]....
        /*0668*/ 	.word	0x00004aa0
        /*066c*/ 	.word	0x000000ff
        /*0670*/ 	.word	0x00000070
        /*0674*/ 	.short	0x010a
        /*0676*/ 	.byte	0x07
	.zero		1


	//   ....[87]....
        /*0678*/ 	.word	0x00004ac0
        /*067c*/ 	.word	0x000000ff
        /*0680*/ 	.word	0x00000078
        /*0684*/ 	.short	0x010a
        /*0686*/ 	.byte	0x07
	.zero		1


	//   ....[88]....
        /*0688*/ 	.word	0x00004ae0
        /*068c*/ 	.word	0x000000ff
        /*0690*/ 	.word	0x00000080
        /*0694*/ 	.short	0x010a
        /*0696*/ 	.byte	0x07
	.zero		1


	//   ....[89]....
        /*0698*/ 	.word	0x00004b20
        /*069c*/ 	.word	0x00000000
        /*06a0*/ 	.word	0x00000088
        /*06a4*/ 	.short	0x010a
        /*06a6*/ 	.byte	0xff
	.zero		1


	//   ....[90]....
        /*06a8*/ 	.word	0x00004e60
        /*06ac*/ 	.word	0x00000000
        /*06b0*/ 	.word	0x000000a0
        /*06b4*/ 	.short	0x010a
        /*06b6*/ 	.byte	0xff
	.zero		1


	//   ....[91]....
        /*06b8*/ 	.word	0x00004f70
        /*06bc*/ 	.word	0x00000000
        /*06c0*/ 	.word	0x00000000
        /*06c4*/ 	.short	0x0101
        /*06c6*/ 	.byte	0xff
	.zero		1


	//   ....[92]....
        /*06c8*/ 	.word	0x00005990
        /*06cc*/ 	.word	0x00000002
        /*06d0*/ 	.word	0x00000050
        /*06d4*/ 	.short	0x010a
        /*06d6*/ 	.byte	0xff
	.zero		1


	//   ....[93]....
        /*06d8*/ 	.word	0x000059d0
        /*06dc*/ 	.word	0x00000071
        /*06e0*/ 	.word	0x000000c0
        /*06e4*/ 	.short	0x010a
        /*06e6*/ 	.byte	0xff
	.zero		1


	//   ....[94]....
        /*06e8*/ 	.word	0x00005b10
        /*06ec*/ 	.word	0x00000002
        /*06f0*/ 	.word	0x00000050
        /*06f4*/ 	.short	0x010a
        /*06f6*/ 	.byte	0xff
	.zero		1


	//   ....[95]....
        /*06f8*/ 	.word	0x00005c30
        /*06fc*/ 	.word	0x00000000
        /*0700*/ 	.word	0x00000000
        /*0704*/ 	.short	0x0101
        /*0706*/ 	.byte	0xff
	.zero		1


	//   ....[96]....
        /*0708*/ 	.word	0x00005cb0
        /*070c*/ 	.word	0x00000071
        /*0710*/ 	.word	0x000000c0
        /*0714*/ 	.short	0x010a
        /*0716*/ 	.byte	0xff
	.zero		1


	//   ....[97]....
        /*0718*/ 	.word	0x00006800
        /*071c*/ 	.word	0x00000000
        /*0720*/ 	.word	0x00000050
        /*0724*/ 	.short	0x010a
        /*0726*/ 	.byte	0xff
	.zero		1


	//   ....[98]....
        /*0728*/ 	.word	0x000068c0
        /*072c*/ 	.word	0x00000000
        /*0730*/ 	.word	0x00000050
        /*0734*/ 	.short	0x010a
        /*0736*/ 	.byte	0xff
	.zero		1


	//   ....[99]....
        /*0738*/ 	.word	0x000069f0
        /*073c*/ 	.word	0x00000000
        /*0740*/ 	.word	0x00000000
        /*0744*/ 	.short	0x0101
        /*0746*/ 	.byte	0xff
	.zero		1


	//   ....[100]....
        /*0748*/ 	.word	0x00007560
        /*074c*/ 	.word	0x00000000
        /*0750*/ 	.word	0x00000050
        /*0754*/ 	.short	0x010a
        /*0756*/ 	.byte	0xff
	.zero		1


	//   ....[101]....
        /*0758*/ 	.word	0x00007620
        /*075c*/ 	.word	0x00000000
        /*0760*/ 	.word	0x00000050
        /*0764*/ 	.short	0x010a
        /*0766*/ 	.byte	0xff
	.zero		1


	//   ....[102]....
        /*0768*/ 	.word	0x00007750
        /*076c*/ 	.word	0x00000000
        /*0770*/ 	.word	0x00000000
        /*0774*/ 	.short	0x0101
        /*0776*/ 	.byte	0xff
	.zero		1


	//   ....[103]....
        /*0778*/ 	.word	0x000082f0
        /*077c*/ 	.word	0x00000000
        /*0780*/ 	.word	0x00000050
        /*0784*/ 	.short	0x010a
        /*0786*/ 	.byte	0xff
	.zero		1


	//   ....[104]....
        /*0788*/ 	.word	0x000083b0
        /*078c*/ 	.word	0x00000000
        /*0790*/ 	.word	0x00000050
        /*0794*/ 	.short	0x010a
        /*0796*/ 	.byte	0xff
	.zero		1


	//   ....[105]....
        /*0798*/ 	.word	0x000084e0
        /*079c*/ 	.word	0x00000000
        /*07a0*/ 	.word	0x00000000
        /*07a4*/ 	.short	0x0101
        /*07a6*/ 	.byte	0xff
	.zero		1


	//   ....[106]....
        /*07a8*/ 	.word	0x00008920
        /*07ac*/ 	.word	0x000000ff
        /*07b0*/ 	.word	0x00000000
        /*07b4*/ 	.short	0x0101
        /*07b6*/ 	.byte	0x05
	.zero		1


	//   ....[107]....
        /*07b8*/ 	.word	0x00009160
        /*07bc*/ 	.word	0x00000002
        /*07c0*/ 	.word	0x00000110
        /*07c4*/ 	.short	0x010a
        /*07c6*/ 	.byte	0xff
	.zero		1


	//   ....[108]....
        /*07c8*/ 	.word	0x000091c0
        /*07cc*/ 	.word	0x00000002
        /*07d0*/ 	.word	0x00000028
        /*07d4*/ 	.short	0x010a
        /*07d6*/ 	.byte	0xff
	.zero		1


	//   ....[109]....
        /*07d8*/ 	.word	0x00009220
        /*07dc*/ 	.word	0x00000002
        /*07e0*/ 	.word	0x00000028
        /*07e4*/ 	.short	0x010a
        /*07e6*/ 	.byte	0xff
	.zero		1


	//   ....[110]....
        /*07e8*/ 	.word	0x00009270
        /*07ec*/ 	.word	0x00000002
        /*07f0*/ 	.word	0x000000a0
        /*07f4*/ 	.short	0x010a
        /*07f6*/ 	.byte	0xff
	.zero		1


	//   ....[111]....
        /*07f8*/ 	.word	0x000092d0
        /*07fc*/ 	.word	0x00000000
        /*0800*/ 	.word	0x00000000
        /*0804*/ 	.short	0x010a
        /*0806*/ 	.byte	0xff
	.zero		1


	//   ....[112]....
        /*0808*/ 	.word	0x00009330
        /*080c*/ 	.word	0x00000000
        /*0810*/ 	.word	0x00000000
        /*0814*/ 	.short	0x010a
        /*0816*/ 	.byte	0xff
	.zero		1


	//   ....[113]....
        /*0818*/ 	.word	0x00009390
        /*081c*/ 	.word	0x00000000
        /*0820*/ 	.word	0x00000000
        /*0824*/ 	.short	0x010a
        /*0826*/ 	.byte	0xff
	.zero		1


	//   ....[114]....
        /*0828*/ 	.word	0x000093f0
        /*082c*/ 	.word	0x00000000
        /*0830*/ 	.word	0x00000000
        /*0834*/ 	.short	0x010a
        /*0836*/ 	.byte	0xff
	.zero		1


	//   ....[115]....
        /*0838*/ 	.word	0x00009440
        /*083c*/ 	.word	0x00000000
        /*0840*/ 	.word	0x00000100
        /*0844*/ 	.short	0x010a
        /*0846*/ 	.byte	0xff
	.zero		1


	//   ....[116]....
        /*0848*/ 	.word	0x000094a0
        /*084c*/ 	.word	0x00000000
        /*0850*/ 	.word	0x000000b0
        /*0854*/ 	.short	0x010a
        /*0856*/ 	.byte	0xff
	.zero		1


	//   ....[117]....
        /*0858*/ 	.word	0x000094f0
        /*085c*/ 	.word	0x00000000
        /*0860*/ 	.word	0x000000a0
        /*0864*/ 	.short	0x010a
        /*0866*/ 	.byte	0xff
	.zero		1


	//   ....[118]....
        /*0868*/ 	.word	0x00009550
        /*086c*/ 	.word	0x00000000
        /*0870*/ 	.word	0x000000b0
        /*0874*/ 	.short	0x010a
        /*0876*/ 	.byte	0xff
	.zero		1


	//   ....[119]....
        /*0878*/ 	.word	0x000095a0
        /*087c*/ 	.word	0x00000000
        /*0880*/ 	.word	0x000000a0
        /*0884*/ 	.short	0x010a
        /*0886*/ 	.byte	0xff
	.zero		1


	//   ....[120]....
        /*0888*/ 	.word	0x00009600
        /*088c*/ 	.word	0x00000002
        /*0890*/ 	.word	0x000000e0
        /*0894*/ 	.short	0x010a
        /*0896*/ 	.byte	0xff
	.zero		1


	//   ....[121]....
        /*0898*/ 	.word	0x00009660
        /*089c*/ 	.word	0x00000000
        /*08a0*/ 	.word	0x00000000
        /*08a4*/ 	.short	0x010a
        /*08a6*/ 	.byte	0xff
	.zero		1


	//   ....[122]....
        /*08a8*/ 	.word	0x000096c0
        /*08ac*/ 	.word	0x00000000
        /*08b0*/ 	.word	0x00000000
        /*08b4*/ 	.short	0x010a
        /*08b6*/ 	.byte	0xff
	.zero		1


	//   ....[123]....
        /*08b8*/ 	.word	0x00009720
        /*08bc*/ 	.word	0x00000000
        /*08c0*/ 	.word	0x00000000
        /*08c4*/ 	.short	0x010a
        /*08c6*/ 	.byte	0xff
	.zero		1


	//   ....[124]....
        /*08c8*/ 	.word	0x00009780
        /*08cc*/ 	.word	0x00000000
        /*08d0*/ 	.word	0x00000000
        /*08d4*/ 	.short	0x010a
        /*08d6*/ 	.byte	0xff
	.zero		1


	//   ....[125]....
        /*08d8*/ 	.word	0x000097e0
        /*08dc*/ 	.word	0x00000000
        /*08e0*/ 	.word	0x00000000
        /*08e4*/ 	.short	0x010a
        /*08e6*/ 	.byte	0xff
	.zero		1


	//   ....[126]....
        /*08e8*/ 	.word	0x00009830
        /*08ec*/ 	.word	0x00000000
        /*08f0*/ 	.word	0x000000a0
        /*08f4*/ 	.short	0x010a
        /*08f6*/ 	.byte	0xff
	.zero		1


	//   ....[127]....
        /*08f8*/ 	.word	0x00009890
        /*08fc*/ 	.word	0x00000000
        /*0900*/ 	.word	0x00000098
        /*0904*/ 	.short	0x010a
        /*0906*/ 	.byte	0xff
	.zero		1


	//   ....[128]....
        /*0908*/ 	.word	0x000098f0
        /*090c*/ 	.word	0x00000000
        /*0910*/ 	.word	0x00000070
        /*0914*/ 	.short	0x010a
        /*0916*/ 	.byte	0xff
	.zero		1


	//   ....[129]....
        /*0918*/ 	.word	0x00009950
        /*091c*/ 	.word	0x00000000
        /*0920*/ 	.word	0x00000078
        /*0924*/ 	.short	0x010a
        /*0926*/ 	.byte	0xff
	.zero		1


	//   ....[130]....
        /*0928*/ 	.word	0x000099b0
        /*092c*/ 	.word	0x00000000
        /*0930*/ 	.word	0x00000080
        /*0934*/ 	.short	0x010a
        /*0936*/ 	.byte	0xff
	.zero		1


	//   ....[131]....
        /*0938*/ 	.word	0x00009a10
        /*093c*/ 	.word	0x00000000
        /*0940*/ 	.word	0x00000088
        /*0944*/ 	.short	0x010a
        /*0946*/ 	.byte	0xff
	.zero		1


	//   ....[132]....
        /*0948*/ 	.word	0x00009a70
        /*094c*/ 	.word	0x00000000
        /*0950*/ 	.word	0x00000070
        /*0954*/ 	.short	0x010a
        /*0956*/ 	.byte	0xff
	.zero		1


	//   ....[133]....
        /*0958*/ 	.word	0x00009ad0
        /*095c*/ 	.word	0x00000000
        /*0960*/ 	.word	0x00000078
        /*0964*/ 	.short	0x010a
        /*0966*/ 	.byte	0xff
	.zero		1


	//   ....[134]....
        /*0968*/ 	.word	0x00009b30
        /*096c*/ 	.word	0x00000000
        /*0970*/ 	.word	0x00000080
        /*0974*/ 	.short	0x010a
        /*0976*/ 	.byte	0xff
	.zero		1


	//   ....[135]....
        /*0978*/ 	.word	0x00009b80
        /*097c*/ 	.word	0x00000000
        /*0980*/ 	.word	0x000000a0
        /*0984*/ 	.short	0x010a
        /*0986*/ 	.byte	0xff
	.zero		1


	//   ....[136]....
        /*0988*/ 	.word	0x00009bd0
        /*098c*/ 	.word	0x00000002
        /*0990*/ 	.word	0x00000050
        /*0994*/ 	.short	0x010a
        /*0996*/ 	.byte	0xff
	.zero		1


	//   ....[137]....
        /*0998*/ 	.word	0x00009c20
        /*099c*/ 	.word	0x00000071
        /*09a0*/ 	.word	0x000000c0
        /*09a4*/ 	.short	0x010a
        /*09a6*/ 	.byte	0xff
	.zero		1


	//   ....[138]....
        /*09a8*/ 	.word	0x00009c70
        /*09ac*/ 	.word	0x00000000
        /*09b0*/ 	.word	0x00000050
        /*09b4*/ 	.short	0x010a
        /*09b6*/ 	.byte	0xff
	.zero		1


	//   ....[139]....
        /*09b8*/ 	.word	0x00009cc0
        /*09bc*/ 	.word	0x00000000
        /*09c0*/ 	.word	0x00000050
        /*09c4*/ 	.short	0x010a
        /*09c6*/ 	.byte	0xff
	.zero		1


	//   ....[140]....
        /*09c8*/ 	.word	0x00009d10
        /*09cc*/ 	.word	0x00000000
        /*09d0*/ 	.word	0x00000050
        /*09d4*/ 	.short	0x010a
        /*09d6*/ 	.byte	0xff
	.zero		1


	//----- nvinfo : EIATTR_NUM_MBARRIERS
	.align		4
.L_48:
        /*09d8*/ 	.byte	0x03, 0x38
        /*09da*/ 	.short	0x0024


	//----- nvinfo : EIATTR_EXIT_INSTR_OFFSETS
	.align		4
        /*09dc*/ 	.byte	0x04, 0x1c
        /*09de*/ 	.short	(.L_50 - .L_49)


	//   ....[0]....
.L_49:
        /*09e0*/ 	.word	0x00002670


	//   ....[1]....
        /*09e4*/ 	.word	0x00002b60


	//   ....[2]....
        /*09e8*/ 	.word	0x00002bc0


	//   ....[3]....
        /*09ec*/ 	.word	0x00003b20


	//   ....[4]....
        /*09f0*/ 	.word	0x00004b50


	//   ....[5]....
        /*09f4*/ 	.word	0x00004b90


	//   ....[6]....
        /*09f8*/ 	.word	0x00009150


	//----- nvinfo : EIATTR_MAX_THREADS
	.align		4
.L_50:
        /*09fc*/ 	.byte	0x04, 0x05
        /*09fe*/ 	.short	(.L_52 - .L_51)
.L_51:
        /*0a00*/ 	.word	0x00000100
        /*0a04*/ 	.word	0x00000001
        /*0a08*/ 	.word	0x00000001


	//----- nvinfo : EIATTR_CRS_STACK_SIZE
	.align		4
.L_52:
        /*0a0c*/ 	.byte	0x04, 0x1e
        /*0a0e*/ 	.short	(.L_54 - .L_53)
.L_53:
        /*0a10*/ 	.word	0x00000000


	//----- nvinfo : EIATTR_CBANK_PARAM_SIZE
	.align		4
.L_54:
        /*0a14*/ 	.byte	0x03, 0x19
        /*0a16*/ 	.short	0x0800


	//----- nvinfo : EIATTR_PARAM_CBANK
	.align		4
        /*0a18*/ 	.byte	0x04, 0x0a
        /*0a1a*/ 	.short	(.L_56 - .L_55)
	.align		4
.L_55:
        /*0a1c*/ 	.word	index@(.nv.constant0._ZN7cutlass13device_kernelINS_4gemm6kernel13GemmUniversalIN4cute5tupleIJiiiiEEENS1_10collective13CollectiveMmaINS1_35MainloopSm100TmaUmmaWarpSpecializedILi5ELi2ELi4ENS5_IJNS4_1CILi1EEESB_SB_EEEEENS5_IJNSA_ILi64EEENSA_ILi256EEENSA_ILi128EEEEEENS_12float_e5m2_tENS5_IJlSB_lEEENS_12float_e4m3_tENS5_IJSB_llEEENS4_8TiledMMAINS4_8MMA_AtomIJNS4_10MMA_TraitsINS4_19SM100_MMA_F8F6F4_SSEJSI_SK_fSE_SF_NS4_17integral_constantINS4_4UMMA5MajorELSS_0EEENSQ_ISS_LSS_1EEENSQ_INSR_7ScaleInELSV_0EEESW_EEEEEENS4_6LayoutISC_NS5_IJNSA_ILi0EEES10_S10_EEEEENS5_IJNS4_10UnderscoreES13_S13_EEEEENS4_13SM90_TMA_LOADENS4_14ComposedLayoutINS4_7SwizzleILi3ELi4ELi3EEENS4_18smem_ptr_flag_bitsILi8EEENSZ_INS5_IJNSA_ILi8EEESG_EEENS5_IJSG_SB_EEEEEEEvNS4_8identityES16_NS17_IS19_S1B_NSZ_INS5_IJSG_S1C_EEENS5_IJSB_SG_EEEEEEEvS1H_EENS_8epilogue10collective18CollectiveEpilogueINS1N_23Sm100TmaWarpSpecializedILi4ELi2ELi32ELb0ELb0EEEJSH_NS5_IJNSZ_ISE_SB_EES1S_EEESI_SJ_SI_SJ_NS1N_6fusion15FusionCallbacksIS1R_NS1U_17LinearCombinationISI_fSI_fLNS_15FloatRoundStyleE2EEESH_S1T_JEEENS4_5SM1004TMEM4LOAD26SM100_TMEM_LOAD_16dp32b32xES16_NS17_INS18_ILi2ELi4ELi3EEES1B_NSZ_INS5_IJS1C_SE_EEENS5_IJSE_SB_EEEEEEENS4_39AutoVectorizingCopyWithAssumedAlignmentILi128EEENS4_14SM90_TMA_STOREES28_S2A_S2A_EEEvvEEEEvNT_6ParamsE)
        /*0a20*/ 	.short	0x0380
        /*0a22*/ 	.short	0x0800


	//----- nvinfo : EIATTR_SW_WAR
	.align		4
.L_56:
        /*0a24*/ 	.byte	0x04, 0x36
        /*0a26*/ 	.short	(.L_58 - .L_57)
.L_57:
        /*0a28*/ 	.word	0x00000008
.L_58:


//--------------------- .nv.callgraph             --------------------------
	.section	.nv.callgraph,"",@"SHT_CUDA_CALLGRAPH"
	.align	4
	.sectionentsize	8
	.align		4
        /*0000*/ 	.word	0x00000000
	.align		4
        /*0004*/ 	.word	0xffffffff
	.align		4
        /*0008*/ 	.word	index@(_ZN7cutlass13device_kernelINS_4gemm6kernel13GemmUniversalIN4cute5tupleIJiiiiEEENS1_10collective13CollectiveMmaINS1_35MainloopSm100TmaUmmaWarpSpecializedILi5ELi2ELi4ENS5_IJNS4_1CILi1EEESB_SB_EEEEENS5_IJNSA_ILi64EEENSA_ILi256EEENSA_ILi128EEEEEENS_12float_e5m2_tENS5_IJlSB_lEEENS_12float_e4m3_tENS5_IJSB_llEEENS4_8TiledMMAINS4_8MMA_AtomIJNS4_10MMA_TraitsINS4_19SM100_MMA_F8F6F4_SSEJSI_SK_fSE_SF_NS4_17integral_constantINS4_4UMMA5MajorELSS_0EEENSQ_ISS_LSS_1EEENSQ_INSR_7ScaleInELSV_0EEESW_EEEEEENS4_6LayoutISC_NS5_IJNSA_ILi0EEES10_S10_EEEEENS5_IJNS4_10UnderscoreES13_S13_EEEEENS4_13SM90_TMA_LOADENS4_14ComposedLayoutINS4_7SwizzleILi3ELi4ELi3EEENS4_18smem_ptr_flag_bitsILi8EEENSZ_INS5_IJNSA_ILi8EEESG_EEENS5_IJSG_SB_EEEEEEEvNS4_8identityES16_NS17_IS19_S1B_NSZ_INS5_IJSG_S1C_EEENS5_IJSB_SG_EEEEEEEvS1H_EENS_8epilogue10collective18CollectiveEpilogueINS1N_23Sm100TmaWarpSpecializedILi4ELi2ELi32ELb0ELb0EEEJSH_NS5_IJNSZ_ISE_SB_EES1S_EEESI_SJ_SI_SJ_NS1N_6fusion15FusionCallbacksIS1R_NS1U_17LinearCombinationISI_fSI_fLNS_15FloatRoundStyleE2EEESH_S1T_JEEENS4_5SM1004TMEM4LOAD26SM100_TMEM_LOAD_16dp32b32xES16_NS17_INS18_ILi2ELi4ELi3EEES1B_NSZ_INS5_IJS1C_SE_EEENS5_IJSE_SB_EEEEEEENS4_39AutoVectorizingCopyWithAssumedAlignmentILi128EEENS4_14SM90_TMA_STOREES28_S2A_S2A_EEEvvEEEEvNT_6ParamsE)
	.align		4
        /*000c*/ 	.word	index@(__assertfail)
	.align		4
        /*0010*/ 	.word	0x00000000
	.align		4
        /*0014*/ 	.word	0xfffffffe
	.align		4
        /*0018*/ 	.word	0x00000000
	.align		4
        /*001c*/ 	.word	0xfffffffd
	.align		4
        /*0020*/ 	.word	0x00000000
	.align		4
        /*0024*/ 	.word	0xfffffffc


//--------------------- .nv.constant4             --------------------------
	.section	.nv.constant4,"a",@progbits
	.align	8
	.align		8
.nv.constant4:
        /*0000*/ 	.dword	__assertfail
	.align		8
        /*0008*/ 	.dword	__unnamed_1
	.align		8
        /*0010*/ 	.dword	__unnamed_2
	.align		8
        /*0018*/ 	.dword	__unnamed_3
	.align		8
        /*0020*/ 	.dword	_ZN40_INTERNAL_7ba018d1_4_k_cu_9bd2d04f_284364cuda3std3__45__cpo5beginE
	.align		8
        /*0028*/ 	.dword	_ZN40_INTERNAL_7ba018d1_4_k_cu_9bd2d04f_284364cuda3std3__45__cpo3endE
	.align		8
        /*0030*/ 	.dword	_ZN40_INTERNAL_7ba018d1_4_k_cu_9bd2d04f_284364cuda3std3__45__cpo6cbeginE
	.align		8
        /*0038*/ 	.dword	_ZN40_INTERNAL_7ba018d1_4_k_cu_9bd2d04f_284364cuda3std3__45__cpo4cendE
	.align		8
        /*0040*/ 	.dword	_ZN40_INTERNAL_7ba018d1_4_k_cu_9bd2d04f_284364cuda3std3__442_GLOBAL__N__7ba018d1_4_k_cu_9bd2d04f_284366ignoreE
	.align		8
        /*0048*/ 	.dword	_ZN40_INTERNAL_7ba018d1_4_k_cu_9bd2d04f_284364cuda3std3__419piecewise_constructE
	.align		8
        /*0050*/ 	.dword	_ZN40_INTERNAL_7ba018d1_4_k_cu_9bd2d04f_284364cuda3std3__48in_placeE
	.align		8
        /*0058*/ 	.dword	_ZN40_INTERNAL_7ba018d1_4_k_cu_9bd2d04f_284364cuda3std6ranges3__45__cpo4swapE
	.align		8
        /*0060*/ 	.dword	_ZN40_INTERNAL_7ba018d1_4_k_cu_9bd2d04f_284364cuda3std6ranges3__45__cpo9iter_moveE
	.align		8
        /*0068*/ 	.dword	_ZN40_INTERNAL_7ba018d1_4_k_cu_9bd2d04f_284364cute7productE
	.align		8
        /*0070*/ 	.dword	_ZN40_INTERNAL_7ba018d1_4_k_cu_9bd2d04f_284364cute1_E
	.align		8
        /*0078*/ 	.dword	$str$25
	.align		8
        /*0080*/ 	.dword	$str$26
	.align		8
        /*0088*/ 	.dword	$str$27
	.align		8
        /*0090*/ 	.dword	$str$28


//--------------------- .text._ZN7cutlass13device_kernelINS_4gemm6kernel13GemmUniversalIN4cute5tupleIJiiiiEEENS1_10collective13CollectiveMmaINS1_35MainloopSm100TmaUmmaWarpSpecializedILi5ELi2ELi4ENS5_IJNS4_1CILi1EEESB_SB_EEEEENS5_IJNSA_ILi64EEENSA_ILi256EEENSA_ILi128EEEEEENS_12float_e5m2_tENS5_IJlSB_lEEENS_12float_e4m3_tENS5_IJSB_llEEENS4_8TiledMMAINS4_8MMA_AtomIJNS4_10MMA_TraitsINS4_19SM100_MMA_F8F6F4_SSEJSI_SK_fSE_SF_NS4_17integral_constantINS4_4UMMA5MajorELSS_0EEENSQ_ISS_LSS_1EEENSQ_INSR_7ScaleInELSV_0EEESW_EEEEEENS4_6LayoutISC_NS5_IJNSA_ILi0EEES10_S10_EEEEENS5_IJNS4_10UnderscoreES13_S13_EEEEENS4_13SM90_TMA_LOADENS4_14ComposedLayoutINS4_7SwizzleILi3ELi4ELi3EEENS4_18smem_ptr_flag_bitsILi8EEENSZ_INS5_IJNSA_ILi8EEESG_EEENS5_IJSG_SB_EEEEEEEvNS4_8identityES16_NS17_IS19_S1B_NSZ_INS5_IJSG_S1C_EEENS5_IJSB_SG_EEEEEEEvS1H_EENS_8epilogue10collective18CollectiveEpilogueINS1N_23Sm100TmaWarpSpecializedILi4ELi2ELi32ELb0ELb0EEEJSH_NS5_IJNSZ_ISE_SB_EES1S_EEESI_SJ_SI_SJ_NS1N_6fusion15FusionCallbacksIS1R_NS1U_17LinearCombinationISI_fSI_fLNS_15FloatRoundStyleE2EEESH_S1T_JEEENS4_5SM1004TMEM4LOAD26SM100_TMEM_LOAD_16dp32b32xES16_NS17_INS18_ILi2ELi4ELi3EEES1B_NSZ_INS5_IJS1C_SE_EEENS5_IJSE_SB_EEEEEEENS4_39AutoVectorizingCopyWithAssumedAlignmentILi128EEENS4_14SM90_TMA_STOREES28_S2A_S2A_EEEvvEEEEvNT_6ParamsE --------------------------
	.section	.text._ZN7cutlass13device_kernelINS_4gemm6kernel13GemmUniversalIN4cute5tupleIJiiiiEEENS1_10collective13CollectiveMmaINS1_35MainloopSm100TmaUmmaWarpSpecializedILi5ELi2ELi4ENS5_IJNS4_1CILi1EEESB_SB_EEEEENS5_IJNSA_ILi64EEENSA_ILi256EEENSA_ILi128EEEEEENS_12float_e5m2_tENS5_IJlSB_lEEENS_12float_e4m3_tENS5_IJSB_llEEENS4_8TiledMMAINS4_8MMA_AtomIJNS4_10MMA_TraitsINS4_19SM100_MMA_F8F6F4_SSEJSI_SK_fSE_SF_NS4_17integral_constantINS4_4UMMA5MajorELSS_0EEENSQ_ISS_LSS_1EEENSQ_INSR_7ScaleInELSV_0EEESW_EEEEEENS4_6LayoutISC_NS5_IJNSA_ILi0EEES10_S10_EEEEENS5_IJNS4_10UnderscoreES13_S13_EEEEENS4_13SM90_TMA_LOADENS4_14ComposedLayoutINS4_7SwizzleILi3ELi4ELi3EEENS4_18smem_ptr_flag_bitsILi8EEENSZ_INS5_IJNSA_ILi8EEESG_EEENS5_IJSG_SB_EEEEEEEvNS4_8identityES16_NS17_IS19_S1B_NSZ_INS5_IJSG_S1C_EEENS5_IJSB_SG_EEEEEEEvS1H_EENS_8epilogue10collective18CollectiveEpilogueINS1N_23Sm100TmaWarpSpecializedILi4ELi2ELi32ELb0ELb0EEEJSH_NS5_IJNSZ_ISE_SB_EES1S_EEESI_SJ_SI_SJ_NS1N_6fusion15FusionCallbacksIS1R_NS1U_17LinearCombinationISI_fSI_fLNS_15FloatRoundStyleE2EEESH_S1T_JEEENS4_5SM1004TMEM4LOAD26SM100_TMEM_LOAD_16dp32b32xES16_NS17_INS18_ILi2ELi4ELi3EEES1B_NSZ_INS5_IJS1C_SE_EEENS5_IJSE_SB_EEEEEEENS4_39AutoVectorizingCopyWithAssumedAlignmentILi128EEENS4_14SM90_TMA_STOREES28_S2A_S2A_EEEvvEEEEvNT_6ParamsE,"ax",@progbits
	.align	128
.text._ZN7cutlass13device_kernelINS_4gemm6kernel13GemmUniversalIN4cute5tupleIJiiiiEEENS1_10collective13CollectiveMmaINS1_35MainloopSm100TmaUmmaWarpSpecializedILi5ELi2ELi4ENS5_IJNS4_1CILi1EEESB_SB_EEEEENS5_IJNSA_ILi64EEENSA_ILi256EEENSA_ILi128EEEEEENS_12float_e5m2_tENS5_IJlSB_lEEENS_12float_e4m3_tENS5_IJSB_llEEENS4_8TiledMMAINS4_8MMA_AtomIJNS4_10MMA_TraitsINS4_19SM100_MMA_F8F6F4_SSEJSI_SK_fSE_SF_NS4_17integral_constantINS4_4UMMA5MajorELSS_0EEENSQ_ISS_LSS_1EEENSQ_INSR_7ScaleInELSV_0EEESW_EEEEEENS4_6LayoutISC_NS5_IJNSA_ILi0EEES10_S10_EEEEENS5_IJNS4_10UnderscoreES13_S13_EEEEENS4_13SM90_TMA_LOADENS4_14ComposedLayoutINS4_7SwizzleILi3ELi4ELi3EEENS4_18smem_ptr_flag_bitsILi8EEENSZ_INS5_IJNSA_ILi8EEESG_EEENS5_IJSG_SB_EEEEEEEvNS4_8identityES16_NS17_IS19_S1B_NSZ_INS5_IJSG_S1C_EEENS5_IJSB_SG_EEEEEEEvS1H_EENS_8epilogue10collective18CollectiveEpilogueINS1N_23Sm100TmaWarpSpecializedILi4ELi2ELi32ELb0ELb0EEEJSH_NS5_IJNSZ_ISE_SB_EES1S_EEESI_SJ_SI_SJ_NS1N_6fusion15FusionCallbacksIS1R_NS1U_17LinearCombinationISI_fSI_fLNS_15FloatRoundStyleE2EEESH_S1T_JEEENS4_5SM1004TMEM4LOAD26SM100_TMEM_LOAD_16dp32b32xES16_NS17_INS18_ILi2ELi4ELi3EEES1B_NSZ_INS5_IJS1C_SE_EEENS5_IJSE_SB_EEEEEEENS4_39AutoVectorizingCopyWithAssumedAlignmentILi128EEENS4_14SM90_TMA_STOREES28_S2A_S2A_EEEvvEEEEvNT_6ParamsE:
        .type           _ZN7cutlass13device_kernelINS_4gemm6kernel13GemmUniversalIN4cute5tupleIJiiiiEEENS1_10collective13CollectiveMmaINS1_35MainloopSm100TmaUmmaWarpSpecializedILi5ELi2ELi4ENS5_IJNS4_1CILi1EEESB_SB_EEEEENS5_IJNSA_ILi64EEENSA_ILi256EEENSA_ILi128EEEEEENS_12float_e5m2_tENS5_IJlSB_lEEENS_12float_e4m3_tENS5_IJSB_llEEENS4_8TiledMMAINS4_8MMA_AtomIJNS4_10MMA_TraitsINS4_19SM100_MMA_F8F6F4_SSEJSI_SK_fSE_SF_NS4_17integral_constantINS4_4UMMA5MajorELSS_0EEENSQ_ISS_LSS_1EEENSQ_INSR_7ScaleInELSV_0EEESW_EEEEEENS4_6LayoutISC_NS5_IJNSA_ILi0EEES10_S10_EEEEENS5_IJNS4_10UnderscoreES13_S13_EEEEENS4_13SM90_TMA_LOADENS4_14ComposedLayoutINS4_7SwizzleILi3ELi4ELi3EEENS4_18smem_ptr_flag_bitsILi8EEENSZ_INS5_IJNSA_ILi8EEESG_EEENS5_IJSG_SB_EEEEEEEvNS4_8identityES16_NS17_IS19_S1B_NSZ_INS5_IJSG_S1C_EEENS5_IJSB_SG_EEEEEEEvS1H_EENS_8epilogue10collective18CollectiveEpilogueINS1N_23Sm100TmaWarpSpecializedILi4ELi2ELi32ELb0ELb0EEEJSH_NS5_IJNSZ_ISE_SB_EES1S_EEESI_SJ_SI_SJ_NS1N_6fusion15FusionCallbacksIS1R_NS1U_17LinearCombinationISI_fSI_fLNS_15FloatRoundStyleE2EEESH_S1T_JEEENS4_5SM1004TMEM4LOAD26SM100_TMEM_LOAD_16dp32b32xES16_NS17_INS18_ILi2ELi4ELi3EEES1B_NSZ_INS5_IJS1C_SE_EEENS5_IJSE_SB_EEEEEEENS4_39AutoVectorizingCopyWithAssumedAlignmentILi128EEENS4_14SM90_TMA_STOREES28_S2A_S2A_EEEvvEEEEvNT_6ParamsE,@function
        .size           _ZN7cutlass13device_kernelINS_4gemm6kernel13GemmUniversalIN4cute5tupleIJiiiiEEENS1_10collective13CollectiveMmaINS1_35MainloopSm100TmaUmmaWarpSpecializedILi5ELi2ELi4ENS5_IJNS4_1CILi1EEESB_SB_EEEEENS5_IJNSA_ILi64EEENSA_ILi256EEENSA_ILi128EEEEEENS_12float_e5m2_tENS5_IJlSB_lEEENS_12float_e4m3_tENS5_IJSB_llEEENS4_8TiledMMAINS4_8MMA_AtomIJNS4_10MMA_TraitsINS4_19SM100_MMA_F8F6F4_SSEJSI_SK_fSE_SF_NS4_17integral_constantINS4_4UMMA5MajorELSS_0EEENSQ_ISS_LSS_1EEENSQ_INSR_7ScaleInELSV_0EEESW_EEEEEENS4_6LayoutISC_NS5_IJNSA_ILi0EEES10_S10_EEEEENS5_IJNS4_10UnderscoreES13_S13_EEEEENS4_13SM90_TMA_LOADENS4_14ComposedLayoutINS4_7SwizzleILi3ELi4ELi3EEENS4_18smem_ptr_flag_bitsILi8EEENSZ_INS5_IJNSA_ILi8EEESG_EEENS5_IJSG_SB_EEEEEEEvNS4_8identityES16_NS17_IS19_S1B_NSZ_INS5_IJSG_S1C_EEENS5_IJSB_SG_EEEEEEEvS1H_EENS_8epilogue10collective18CollectiveEpilogueINS1N_23Sm100TmaWarpSpecializedILi4ELi2ELi32ELb0ELb0EEEJSH_NS5_IJNSZ_ISE_SB_EES1S_EEESI_SJ_SI_SJ_NS1N_6fusion15FusionCallbacksIS1R_NS1U_17LinearCombinationISI_fSI_fLNS_15FloatRoundStyleE2EEESH_S1T_JEEENS4_5SM1004TMEM4LOAD26SM100_TMEM_LOAD_16dp32b32xES16_NS17_INS18_ILi2ELi4ELi3EEES1B_NSZ_INS5_IJS1C_SE_EEENS5_IJSE_SB_EEEEEEENS4_39AutoVectorizingCopyWithAssumedAlignmentILi128EEENS4_14SM90_TMA_STOREES28_S2A_S2A_EEEvvEEEEvNT_6ParamsE,(.L_x_173 - _ZN7cutlass13device_kernelINS_4gemm6kernel13GemmUniversalIN4cute5tupleIJiiiiEEENS1_10collective13CollectiveMmaINS1_35MainloopSm100TmaUmmaWarpSpecializedILi5ELi2ELi4ENS5_IJNS4_1CILi1EEESB_SB_EEEEENS5_IJNSA_ILi64EEENSA_ILi256EEENSA_ILi128EEEEEENS_12float_e5m2_tENS5_IJlSB_lEEENS_12float_e4m3_tENS5_IJSB_llEEENS4_8TiledMMAINS4_8MMA_AtomIJNS4_10MMA_TraitsINS4_19SM100_MMA_F8F6F4_SSEJSI_SK_fSE_SF_NS4_17integral_constantINS4_4UMMA5MajorELSS_0EEENSQ_ISS_LSS_1EEENSQ_INSR_7ScaleInELSV_0EEESW_EEEEEENS4_6LayoutISC_NS5_IJNSA_ILi0EEES10_S10_EEEEENS5_IJNS4_10UnderscoreES13_S13_EEEEENS4_13SM90_TMA_LOADENS4_14ComposedLayoutINS4_7SwizzleILi3ELi4ELi3EEENS4_18smem_ptr_flag_bitsILi8EEENSZ_INS5_IJNSA_ILi8EEESG_EEENS5_IJSG_SB_EEEEEEEvNS4_8identityES16_NS17_IS19_S1B_NSZ_INS5_IJSG_S1C_EEENS5_IJSB_SG_EEEEEEEvS1H_EENS_8epilogue10collective18CollectiveEpilogueINS1N_23Sm100TmaWarpSpecializedILi4ELi2ELi32ELb0ELb0EEEJSH_NS5_IJNSZ_ISE_SB_EES1S_EEESI_SJ_SI_SJ_NS1N_6fusion15FusionCallbacksIS1R_NS1U_17LinearCombinationISI_fSI_fLNS_15FloatRoundStyleE2EEESH_S1T_JEEENS4_5SM1004TMEM4LOAD26SM100_TMEM_LOAD_16dp32b32xES16_NS17_INS18_ILi2ELi4ELi3EEES1B_NSZ_INS5_IJS1C_SE_EEENS5_IJSE_SB_EEEEEEENS4_39AutoVectorizingCopyWithAssumedAlignmentILi128EEENS4_14SM90_TMA_STOREES28_S2A_S2A_EEEvvEEEEvNT_6ParamsE)
        .other          _ZN7cutlass13device_kernelINS_4gemm6kernel13GemmUniversalIN4cute5tupleIJiiiiEEENS1_10collective13CollectiveMmaINS1_35MainloopSm100TmaUmmaWarpSpecializedILi5ELi2ELi4ENS5_IJNS4_1CILi1EEESB_SB_EEEEENS5_IJNSA_ILi64EEENSA_ILi256EEENSA_ILi128EEEEEENS_12float_e5m2_tENS5_IJlSB_lEEENS_12float_e4m3_tENS5_IJSB_llEEENS4_8TiledMMAINS4_8MMA_AtomIJNS4_10MMA_TraitsINS4_19SM100_MMA_F8F6F4_SSEJSI_SK_fSE_SF_NS4_17integral_constantINS4_4UMMA5MajorELSS_0EEENSQ_ISS_LSS_1EEENSQ_INSR_7ScaleInELSV_0EEESW_EEEEEENS4_6LayoutISC_NS5_IJNSA_ILi0EEES10_S10_EEEEENS5_IJNS4_10UnderscoreES13_S13_EEEEENS4_13SM90_TMA_LOADENS4_14ComposedLayoutINS4_7SwizzleILi3ELi4ELi3EEENS4_18smem_ptr_flag_bitsILi8EEENSZ_INS5_IJNSA_ILi8EEESG_EEENS5_IJSG_SB_EEEEEEEvNS4_8identityES16_NS17_IS19_S1B_NSZ_INS5_IJSG_S1C_EEENS5_IJSB_SG_EEEEEEEvS1H_EENS_8epilogue10collective18CollectiveEpilogueINS1N_23Sm100TmaWarpSpecializedILi4ELi2ELi32ELb0ELb0EEEJSH_NS5_IJNSZ_ISE_SB_EES1S_EEESI_SJ_SI_SJ_NS1N_6fusion15FusionCallbacksIS1R_NS1U_17LinearCombinationISI_fSI_fLNS_15FloatRoundStyleE2EEESH_S1T_JEEENS4_5SM1004TMEM4LOAD26SM100_TMEM_LOAD_16dp32b32xES16_NS17_INS18_ILi2ELi4ELi3EEES1B_NSZ_INS5_IJS1C_SE_EEENS5_IJSE_SB_EEEEEEENS4_39AutoVectorizingCopyWithAssumedAlignmentILi128EEENS4_14SM90_TMA_STOREES28_S2A_S2A_EEEvvEEEEvNT_6ParamsE,@"STO_CUDA_ENTRY STV_DEFAULT"
_ZN7cutlass13device_kernelINS_4gemm6kernel13GemmUniversalIN4cute5tupleIJiiiiEEENS1_10collective13CollectiveMmaINS1_35MainloopSm100TmaUmmaWarpSpecializedILi5ELi2ELi4ENS5_IJNS4_1CILi1EEESB_SB_EEEEENS5_IJNSA_ILi64EEENSA_ILi256EEENSA_ILi128EEEEEENS_12float_e5m2_tENS5_IJlSB_lEEENS_12float_e4m3_tENS5_IJSB_llEEENS4_8TiledMMAINS4_8MMA_AtomIJNS4_10MMA_TraitsINS4_19SM100_MMA_F8F6F4_SSEJSI_SK_fSE_SF_NS4_17integral_constantINS4_4UMMA5MajorELSS_0EEENSQ_ISS_LSS_1EEENSQ_INSR_7ScaleInELSV_0EEESW_EEEEEENS4_6LayoutISC_NS5_IJNSA_ILi0EEES10_S10_EEEEENS5_IJNS4_10UnderscoreES13_S13_EEEEENS4_13SM90_TMA_LOADENS4_14ComposedLayoutINS4_7SwizzleILi3ELi4ELi3EEENS4_18smem_ptr_flag_bitsILi8EEENSZ_INS5_IJNSA_ILi8EEESG_EEENS5_IJSG_SB_EEEEEEEvNS4_8identityES16_NS17_IS19_S1B_NSZ_INS5_IJSG_S1C_EEENS5_IJSB_SG_EEEEEEEvS1H_EENS_8epilogue10collective18CollectiveEpilogueINS1N_23Sm100TmaWarpSpecializedILi4ELi2ELi32ELb0ELb0EEEJSH_NS5_IJNSZ_ISE_SB_EES1S_EEESI_SJ_SI_SJ_NS1N_6fusion15FusionCallbacksIS1R_NS1U_17LinearCombinationISI_fSI_fLNS_15FloatRoundStyleE2EEESH_S1T_JEEENS4_5SM1004TMEM4LOAD26SM100_TMEM_LOAD_16dp32b32xES16_NS17_INS18_ILi2ELi4ELi3EEES1B_NSZ_INS5_IJS1C_SE_EEENS5_IJSE_SB_EEEEEEENS4_39AutoVectorizingCopyWithAssumedAlignmentILi128EEENS4_14SM90_TMA_STOREES28_S2A_S2A_EEEvvEEEEvNT_6ParamsE:
[----:B------:R-:W1:Y:S01]  /*0000*/  LDC R1, c[0x0][0x37c] ;  /* 0x0000df00ff017b82 */ /* 0x000e620000000800 */
[----:B------:R-:W2:Y:S01]  /*0010*/  S2R R108, SR_TID.X ;  /* 0x00000000006c7919 */ /* 0x000ea20000002100 */
[----:B------:R-:W3:Y:S01]  /*0020*/  LDCU.64 UR4, c[0x0][0x890] ;  /* 0x00011200ff0477ac */ /* 0x000ee20008000a00 */
[----:B------:R-:W-:Y:S02]  /*0030*/  PRMT R96, RZ, 0x7610, R96 ;  /* 0x00007610ff607816 */ /* 0x000fe40000000060 */
[----:B------:R-:W-:Y:S01]  /*0040*/  ELECT P5, URZ, PT ;  /* 0x0000000000ff782f */ /* 0x000fe200038a0000 */
[----:B------:R-:W4:Y:S01]  /*0050*/  LDCU.64 UR46, c[0x0][0x358] ;  /* 0x00006b00ff2e77ac */ /* 0x000f220008000a00 */
[----:B---3--:R-:W-:-:S04]  /*0060*/  UISETP.NE.U32.AND UP0, UPT, UR4, URZ, UPT ;  /* 0x000000ff0400728c */ /* 0x008fc8000bf05070 */
[----:B------:R-:W-:Y:S01]  /*0070*/  UISETP.NE.AND.EX UP0, UPT, UR5, URZ, UPT, UP0 ;  /* 0x000000ff0500728c */ /* 0x000fe2000bf05300 */
[----:B--2---:R-:W-:-:S05]  /*0080*/  SHF.R.U32.HI R101, RZ, 0x5, R108 ;  /* 0x00000005ff657819 */ /* 0x004fca000001166c */
[----:B------:R-:W2:Y:S02]  /*0090*/  SHFL.IDX PT, R0, R101, RZ, 0x1f ;  /* 0x00001fff65007589 */ /* 0x000ea400000e0000 */
[----:B--2---:R-:W-:Y:S01]  /*00a0*/  R2UR UR8, R0 ;  /* 0x00000000000872ca */ /* 0x004fe200000e0000 */
[----:B-1--4-:R-:W-:-:S14]  /*00b0*/  BRA.U UP0, `(.L_x_0) ;  /* 0x00000001002c7547 */ /* 0x012fdc000b800000 */
[----:B------:R-:W1:Y:S02]  /*00c0*/  LDCU.64 UR6, c[0x0][0x888] ;  /* 0x00011100ff0677ac */ /* 0x000e640008000a00 */
[----:B-1----:R-:W-:-:S04]  /*00d0*/  UISETP.NE.U32.AND UP0, UPT, UR6, URZ, UPT ;  /* 0x000000ff0600728c */ /* 0x002fc8000bf05070 */
[----:B------:R-:W-:-:S09]  /*00e0*/  UISETP.NE.AND.EX UP0, UPT, UR7, URZ, UPT, UP0 ;  /* 0x000000ff0700728c */ /* 0x000fd2000bf05300 */
[----:B------:R-:W-:Y:S05]  /*00f0*/  BRA.U !UP0, `(.L_x_1) ;  /* 0x0000000108107547 */ /* 0x000fea000b800000 */
[----:B------:R-:W1:Y:S02]  /*0100*/  LDC.64 R2, c[0x0][0x888] ;  /* 0x00022200ff027b82 */ /* 0x000e640000000a00 */
[----:B-1----:R1:W5:Y:S01]  /*0110*/  LDG.E R49, desc[UR46][R2.64] ;  /* 0x0000002e02317981 */ /* 0x002362000c1e1900 */
[----:B------:R-:W-:Y:S01]  /*0120*/  HFMA2 R96, -RZ, RZ, 0, 5.9604644775390625e-08 ;  /* 0x00000001ff607431 */ /* 0x000fe200000001ff */
[----:B------:R-:W-:Y:S05]  /*0130*/  BRA `(.L_x_0) ;  /* 0x00000000000c7947 */ /* 0x000fea0003800000 */
.L_x_1:
[----:B------:R-:W1:Y:S01]  /*0140*/  LDCU UR6, c[0x0][0x880] ;  /* 0x00011000ff0677ac */ /* 0x000e620008000800 */
[----:B------:R-:W-:Y:S01]  /*0150*/  HFMA2 R96, -RZ, RZ, 0, 5.9604644775390625e-08 ;  /* 0x00000001ff607431 */ /* 0x000fe200000001ff */
[----:B-1----:R-:W-:-:S07]  /*0160*/  MOV R49, UR6 ;  /* 0x0000000600317c02 */ /* 0x002fce0008000f00 */
.L_x_0:
[----:B------:R-:W2:Y:S02]  /*0170*/  LDCU.64 UR6, c[0x0][0x8b0] ;  /* 0x00011600ff0677ac */ /* 0x000ea40008000a00 */
[----:B--2---:R-:W-:-:S04]  /*0180*/  UISETP.NE.U32.AND UP0, UPT, UR6, URZ, UPT ;  /* 0x000000ff0600728c */ /* 0x004fc8000bf05070 */
[----:B------:R-:W-:-:S09]  /*0190*/  UISETP.NE.AND.EX UP0, UPT, UR7, URZ, UPT, UP0 ;  /* 0x000000ff0700728c */ /* 0x000fd2000bf05300 */
[----:B------:R-:W-:Y:S05]  /*01a0*/  BRA.U UP0, `(.L_x_2) ;  /* 0x0000000100247547 */ /* 0x000fea000b800000 */
[----:B------:R-:W2:Y:S02]  /*01b0*/  LDCU.64 UR6, c[0x0][0x8a8] ;  /* 0x00011500ff0677ac */ /* 0x000ea40008000a00 */
[----:B--2---:R-:W-:-:S04]  /*01c0*/  UISETP.NE.U32.AND UP0, UPT, UR6, URZ, UPT ;  /* 0x000000ff0600728c */ /* 0x004fc8000bf05070 */
[----:B------:R-:W-:-:S09]  /*01d0*/  UISETP.NE.AND.EX UP0, UPT, UR7, URZ, UPT, UP0 ;  /* 0x000000ff0700728c */ /* 0x000fd2000bf05300 */
[----:B------:R-:W-:Y:S05]  /*01e0*/  BRA.U !UP0, `(.L_x_3) ;  /* 0x00000001080c7547 */ /* 0x000fea000b800000 */
[----:B-1----:R-:W1:Y:S02]  /*01f0*/  LDC.64 R2, c[0x0][0x8a8] ;  /* 0x00022a00ff027b82 */ /* 0x002e640000000a00 */
[----:B-1----:R2:W5:Y:S01]  /*0200*/  LDG.E R47, desc[UR46][R2.64] ;  /* 0x0000002e022f7981 */ /* 0x002562000c1e1900 */
[----:B------:R-:W-:Y:S05]  /*0210*/  BRA `(.L_x_2) ;  /* 0x0000000000087947 */ /* 0x000fea0003800000 */
.L_x_3:
[----:B------:R-:W2:Y:S02]  /*0220*/  LDCU UR6, c[0x0][0x8a0] ;  /* 0x00011400ff0677ac */ /* 0x000ea40008000800 */
[----:B--2---:R-:W-:Y:S02]  /*0230*/  MOV R47, UR6 ;  /* 0x00000006002f7c02 */ /* 0x004fe40008000f00 */
.L_x_2:
[----:B------:R-:W-:Y:S01]  /*0240*/  IMAD.U32 R0, RZ, RZ, UR8 ;  /* 0x00000008ff007e24 */ /* 0x000fe2000f8e00ff */
[----:B------:R-:W-:Y:S04]  /*0250*/  BSSY.RECONVERGENT B0, `(.L_x_4) ;  /* 0x000000c000007945 */ /* 0x000fe80003800200 */
[C---:B------:R-:W-:Y:S02]  /*0260*/  ISETP.NE.OR P1, PT, R0.reuse, 0x1, !P5 ;  /* 0x000000010000780c */ /* 0x040fe40006f25670 */
[----:B------:R-:W-:-:S11]  /*0270*/  ISETP.NE.OR P0, PT, R0, 0x3, !P5 ;  /* 0x000000030000780c */ /* 0x000fd60006f05670 */
[----:B------:R-:W-:Y:S05]  /*0280*/  @P1 BRA `(.L_x_5) ;  /* 0x0000000000201947 */ /* 0x000fea0003800000 */
[----:B------:R-:W3:Y:S02]  /*0290*/  LDCU.64 UR6, c[0x0][0x348] ;  /* 0x00006900ff0677ac */ /* 0x000ee40008000a00 */
[----:B---3--:R-:W-:Y:S02]  /*02a0*/  UIADD3 UR10, UP1, UPT, UR6, 0x80, URZ ;  /* 0x00000080060a7890 */ /* 0x008fe4000ff3e0ff */
[----:B------:R-:W-:Y:S02]  /*02b0*/  UIADD3 UR6, UP0, UPT, UR6, 0x180, URZ ;  /* 0x0000018006067890 */ /* 0x000fe4000ff1e0ff */
[----:B------:R-:W-:Y:S02]  /*02c0*/  UIADD3.X UR11, UPT, UPT, URZ, UR7, URZ, UP1, !UPT ;  /* 0x00000007ff0b7290 */ /* 0x000fe40008ffe4ff */
[----:B------:R-:W-:-:S07]  /*02d0*/  UIADD3.X UR7, UPT, UPT, URZ, UR7, URZ, UP0, !UPT ;  /* 0x00000007ff077290 */ /* 0x000fce00087fe4ff */
[----:B------:R3:W-:Y:S02]  /*02e0*/  UTMACCTL.PF [UR10] ;  /* 0x000000000a0079b9 */ /* 0x0007e40008040000 */
[----:B------:R3:W-:Y:S02]  /*02f0*/  UTMACCTL.PF [UR6] ;  /* 0x00000000060079b9 */ /* 0x0007e40008040000 */
[----:B---3--:R-:W-:Y:S01]  /*0300*/  NOP ;  /* 0x0000000000007918 */ /* 0x008fe20000000000 */
.L_x_5:
[----:B------:R-:W-:Y:S05]  /*0310*/  BSYNC.RECONVERGENT B0 ;  /* 0x0000000000007941 */ /* 0x000fea0003800200 */
.L_x_4:
[----:B------:R-:W-:Y:S04]  /*0320*/  BSSY.RECONVERGENT B0, `(.L_x_6) ;  /* 0x000000a000007945 */ /* 0x000fe80003800200 */
        /* <DEDUP_REMOVED lines=9> */
.L_x_7:
[----:B------:R-:W-:Y:S05]  /*03c0*/  BSYNC.RECONVERGENT B0 ;  /* 0x0000000000007941 */ /* 0x000fea0003800200 */
.L_x_6:
[----:B------:R-:W3:Y:S01]  /*03d0*/  LDCU.64 UR6, c[0x0][0x888] ;  /* 0x00011100ff0677ac */ /* 0x000ee20008000a00 */
[----:B------:R-:W-:Y:S02]  /*03e0*/  UISETP.EQ.U32.AND UP1, UPT, UR4, URZ, UPT ;  /* 0x000000ff0400728c */ /* 0x000fe4000bf22070 */
[----:B------:R-:W-:Y:S02]  /*03f0*/  UPLOP3.LUT UP2, UPT, UPT, UPT, UPT, 0x80, 0x8 ;  /* 0x000000000008789c */ /* 0x000fe40003f4f070 */
[----:B---3--:R-:W-:-:S04]  /*0400*/  UISETP.NE.U32.AND UP0, UPT, UR6, URZ, UPT ;  /* 0x000000ff0600728c */ /* 0x008fc8000bf05070 */
[----:B------:R-:W-:-:S04]  /*0410*/  UISETP.NE.AND.EX UP0, UPT, UR7, URZ, UPT, UP0 ;  /* 0x000000ff0700728c */ /* 0x000fc8000bf05300 */
[----:B------:R-:W-:-:S04]  /*0420*/  UISETP.EQ.OR.EX UP3, UPT, UR5, URZ, !UP0, UP1 ;  /* 0x000000ff0500728c */ /* 0x000fc8000c762710 */
[----:B------:R-:W-:-:S05]  /*0430*/  UP2UR UR50, UPR, URZ, 0x8 ;  /* 0x00000008ff327883 */ /* 0x000fca0008000000 */
[----:B------:R-:W-:Y:S07]  /*0440*/  BRA.U !UP3, `(.L_x_8) ;  /* 0x000000010b207547 */ /* 0x000fee000b800000 */
[----:B------:R-:W-:Y:S01]  /*0450*/  UISETP.NE.U32.AND UP2, UPT, UR4, URZ, UPT ;  /* 0x000000ff0400728c */ /* 0x000fe2000bf45070 */
[----:B-----5:R-:W-:Y:S01]  /*0460*/  FSETP.NEU.AND P0, PT, R49, RZ, PT ;  /* 0x000000ff3100720b */ /* 0x020fe20003f0d000 */
[----:B------:R-:W-:Y:S02]  /*0470*/  USEL UR4, URZ, 0xffffffff, UP0 ;  /* 0xffffffffff047887 */ /* 0x000fe40008000000 */
[----:B------:R-:W-:-:S10]  /*0480*/  UISETP.NE.AND.EX UP2, UPT, UR5, URZ, UPT, UP2 ;  /* 0x000000ff0500728c */ /* 0x000fd4000bf45320 */
[----:B------:R-:W-:Y:S01]  /*0490*/  VOTEU.ANY UP1, P0 ;  /* 0x0000000000ff7886 */ /* 0x000fe20000020100 */
[----:B------:R-:W-:-:S04]  /*04a0*/  @!UP2 USEL UR4, URZ, 0xffffffff, UP1 ;  /* 0xffffffffff04a887 */ /* 0x000fc80008800000 */
[----:B------:R-:W-:-:S04]  /*04b0*/  ULOP3.LUT UR4, UR4, 0x1, URZ, 0xc0, !UPT ;  /* 0x0000000104047892 */ /* 0x000fc8000f8ec0ff */
[----:B------:R-:W-:-:S11]  /*04c0*/  UISETP.NE.U32.AND UP2, UPT, UR4, 0x1, UPT ;  /* 0x000000010400788c */ /* 0x000fd6000bf45070 */
.L_x_8:
[----:B-12---:R-:W1:Y:S01]  /*04d0*/  SHFL.IDX PT, R2, R101, RZ, 0x1f ;  /* 0x00001fff65027589 */ /* 0x006e6200000e0000 */
[----:B------:R-:W-:-:S04]  /*04e0*/  UISETP.NE.AND UP1, UPT, UR8, 0x2, UPT ;  /* 0x000000020800788c */ /* 0x000fc8000bf25270 */
[----:B------:R-:W-:Y:S01]  /*04f0*/  USEL UR6, URZ, 0x1, UP1 ;  /* 0x00000001ff067887 */ /* 0x000fe20008800000 */
[----:B-1----:R-:W-:-:S13]  /*0500*/  ISETP.NE.AND P0, PT, R2, RZ, PT ;  /* 0x000000ff0200720c */ /* 0x002fda0003f05270 */
[----:B------:R-:W-:Y:S05]  /*0510*/  @P0 BRA `(.L_x_9) ;  /* 0x0000000000500947 */ /* 0x000fea0003800000 */
[----:B------:R-:W1:Y:S01]  /*0520*/  S2UR UR5, SR_CgaCtaId ;  /* 0x00000000000579c3 */ /* 0x000e620000008800 */
[----:B------:R-:W-:Y:S01]  /*0530*/  UMOV UR7, 0x400 ;  /* 0x0000040000077882 */ /* 0x000fe20000000000 */
[----:B------:R-:W-:Y:S01]  /*0540*/  UMOV UR4, 0x1 ;  /* 0x0000000100047882 */ /* 0x000fe20000000000 */
[----:B------:R-:W-:Y:S01]  /*0550*/  ELECT P0, URZ, PT ;  /* 0x0000000000ff782f */ /* 0x000fe20003800000 */
[----:B------:R-:W-:-:S04]  /*0560*/  UIADD3 UR10, UPT, UPT, -UR4, 0x100000, URZ ;  /* 0x00100000040a7890 */ /* 0x000fc8000fffe1ff */
[----:B------:R-:W-:Y:S02]  /*0570*/  USHF.L.U32 UR11, UR10, 0xb, URZ ;  /* 0x0000000b0a0b7899 */ /* 0x000fe400080006ff */
[----:B------:R-:W-:Y:S02]  /*0580*/  USHF.L.U32 UR10, UR10, 0x1, URZ ;  /* 0x000000010a0a7899 */ /* 0x000fe400080006ff */
[----:B-1----:R-:W-:Y:S01]  /*0590*/  ULEA UR5, UR5, UR7, 0x18 ;  /* 0x0000000705057291 */ /* 0x002fe2000f8ec0ff */
[----:B------:R-:W1:Y:S11]  /*05a0*/  FENCE.VIEW.ASYNC.S ;  /* 0x00000000000073c6 */ /* 0x000e760000000000 */
[----:B-1----:R1:W2:Y:S01]  /*05b0*/  SYNCS.EXCH.64 URZ, [UR5], UR10 ;  /* 0x0000000a05ff75b2 */ /* 0x0022a20008000100 */
[----:B------:R1:W3:Y:S01]  /*05c0*/  SYNCS.EXCH.64 URZ, [UR5+0x28], UR10 ;  /* 0x0000280a05ff75b2 */ /* 0x0002e20008000100 */
[----:B------:R1:W4:Y:S01]  /*05d0*/  SYNCS.EXCH.64 URZ, [UR5+0x8], UR10 ;  /* 0x0000080a05ff75b2 */ /* 0x0003220008000100 */
[----:B------:R1:W1:Y:S01]  /*05e0*/  SYNCS.EXCH.64 URZ, [UR5+0x30], UR10 ;  /* 0x0000300a05ff75b2 */ /* 0x0002620008000100 */
[----:B------:R1:W1:Y:S01]  /*05f0*/  SYNCS.EXCH.64 URZ, [UR5+0x10], UR10 ;  /* 0x0000100a05ff75b2 */ /* 0x0002620008000100 */
[----:B------:R1:W1:Y:S01]  /*0600*/  SYNCS.EXCH.64 URZ, [UR5+0x38], UR10 ;  /* 0x0000380a05ff75b2 */ /* 0x0002620008000100 */
[----:B------:R1:W1:Y:S01]  /*0610*/  SYNCS.EXCH.64 URZ, [UR5+0x18], UR10 ;  /* 0x0000180a05ff75b2 */ /* 0x0002620008000100 */
[----:B------:R1:W1:Y:S01]  /*0620*/  SYNCS.EXCH.64 URZ, [UR5+0x40], UR10 ;  /* 0x0000400a05ff75b2 */ /* 0x0002620008000100 */
[----:B------:R1:W1:Y:S01]  /*0630*/  SYNCS.EXCH.64 URZ, [UR5+0x20], UR10 ;  /* 0x0000200a05ff75b2 */ /* 0x0002620008000100 */
[----:B------:R1:W1:Y:S01]  /*0640*/  SYNCS.EXCH.64 URZ, [UR5+0x48], UR10 ;  /* 0x0000480a05ff75b2 */ /* 0x0002620008000100 */
[----:B------:R-:W-:Y:S01]  /*0650*/  NOP ;  /* 0x0000000000007918 */ /* 0x000fe20000000000 */
.L_x_9:
[----:B------:R-:W2:Y:S01]  /*0660*/  SHFL.IDX PT, R2, R101, RZ, 0x1f ;  /* 0x00001fff65027589 */ /* 0x000ea200000e0000 */
[----:B------:R-:W-:Y:S01]  /*0670*/  NOP ;  /* 0x0000000000007918 */ /* 0x000fe20000000000 */
[----:B--2---:R-:W-:-:S13]  /*0680*/  ISETP.NE.AND P0, PT, R2, 0x1, PT ;  /* 0x000000010200780c */ /* 0x004fda0003f05270 */
[----:B------:R-:W-:Y:S05]  /*0690*/  @P0 BRA `(.L_x_10) ;  /* 0x0000000000580947 */ /* 0x000fea0003800000 */
[----:B------:R-:W2:Y:S01]  /*06a0*/  S2UR UR7, SR_CgaCtaId ;  /* 0x00000000000779c3 */ /* 0x000ea20000008800 */
[----:B------:R-:W-:Y:S01]  /*06b0*/  UMOV UR9, 0x400 ;  /* 0x0000040000097882 */ /* 0x000fe20000000000 */
[----:B-1----:R-:W-:Y:S01]  /*06c0*/  UMOV UR5, 0x20 ;  /* 0x0000002000057882 */ /* 0x002fe20000000000 */
[----:B------:R-:W-:Y:S01]  /*06d0*/  UMOV UR4, 0x80 ;  /* 0x0000008000047882 */ /* 0x000fe20000000000 */
[----:B------:R-:W-:-:S04]  /*06e0*/  UIADD3 UR10, UPT, UPT, -UR5, 0x100000, URZ ;  /* 0x00100000050a7890 */ /* 0x000fc8000fffe1ff */
[----:B------:R-:W-:Y:S02]  /*06f0*/  USHF.L.U32 UR11, UR10, 0xb, URZ ;  /* 0x0000000b0a0b7899 */ /* 0x000fe400080006ff */
[----:B------:R-:W-:Y:S02]  /*0700*/  USHF.L.U32 UR10, UR10, 0x1, URZ ;  /* 0x000000010a0a7899 */ /* 0x000fe400080006ff */
[----:B------:R-:W-:-:S04]  /*0710*/  UIADD3 UR4, UPT, UPT, -UR4, 0x100000, URZ ;  /* 0x0010000004047890 */ /* 0x000fc8000fffe1ff */
[----:B------:R-:W-:Y:S02]  /*0720*/  USHF.L.U32 UR5, UR4, 0xb, URZ ;  /* 0x0000000b04057899 */ /* 0x000fe400080006ff */
[----:B------:R-:W-:Y:S01]  /*0730*/  USHF.L.U32 UR4, UR4, 0x1, URZ ;  /* 0x0000000104047899 */ /* 0x000fe200080006ff */
[----:B------:R-:W-:Y:S01]  /*0740*/  ELECT P0, URZ, PT ;  /* 0x0000000000ff782f */ /* 0x000fe20003800000 */
[----:B--2---:R-:W-:Y:S01]  /*0750*/  ULEA UR7, UR7, UR9, 0x18 ;  /* 0x0000000907077291 */ /* 0x004fe2000f8ec0ff */
[----:B------:R-:W1:Y:S11]  /*0760*/  FENCE.VIEW.ASYNC.S ;  /* 0x00000000000073c6 */ /* 0x000e760000000000 */
[----:B-1----:R2:W1:Y:S01]  /*0770*/  SYNCS.EXCH.64 URZ, [UR7+0x50], UR10 ;  /* 0x0000500a07ff75b2 */ /* 0x0024620008000100 */
[----:B------:R2:W1:Y:S01]  /*0780*/  SYNCS.EXCH.64 URZ, [UR7+0x70], UR4 ;  /* 0x0000700407ff75b2 */ /* 0x0004620008000100 */
[----:B------:R2:W1:Y:S01]  /*0790*/  SYNCS.EXCH.64 URZ, [UR7+0x58], UR10 ;  /* 0x0000580a07ff75b2 */ /* 0x0004620008000100 */
[----:B------:R2:W1:Y:S01]  /*07a0*/  SYNCS.EXCH.64 URZ, [UR7+0x78], UR4 ;  /* 0x0000780407ff75b2 */ /* 0x0004620008000100 */
[----:B------:R2:W1:Y:S01]  /*07b0*/  SYNCS.EXCH.64 URZ, [UR7+0x60], UR10 ;  /* 0x0000600a07ff75b2 */ /* 0x0004620008000100 */
[----:B------:R2:W1:Y:S01]  /*07c0*/  SYNCS.EXCH.64 URZ, [UR7+0x80], UR4 ;  /* 0x0000800407ff75b2 */ /* 0x0004620008000100 */
[----:B------:R2:W1:Y:S01]  /*07d0*/  SYNCS.EXCH.64 URZ, [UR7+0x68], UR10 ;  /* 0x0000680a07ff75b2 */ /* 0x0004620008000100 */
[----:B------:R2:W1:Y:S02]  /*07e0*/  SYNCS.EXCH.64 URZ, [UR7+0x88], UR4 ;  /* 0x0000880407ff75b2 */ /* 0x0004640008000100 */
[----:B--2---:R-:W-:Y:S01]  /*07f0*/  NOP ;  /* 0x0000000000007918 */ /* 0x004fe20000000000 */
.L_x_10:
[----:B------:R-:W2:Y:S01]  /*0800*/  SHFL.IDX PT, R2, R101, RZ, 0x1f ;  /* 0x00001fff65027589 */ /* 0x000ea200000e0000 */
[----:B------:R-:W-:Y:S01]  /*0810*/  NOP ;  /* 0x0000000000007918 */ /* 0x000fe20000000000 */
[----:B--2---:R-:W-:-:S13]  /*0820*/  ISETP.NE.AND P0, PT, R2, 0x3, PT ;  /* 0x000000030200780c */ /* 0x004fda0003f05270 */
[----:B------:R-:W-:Y:S05]  /*0830*/  @P0 BRA `(.L_x_11) ;  /* 0x0000000000300947 */ /* 0x000fea0003800000 */
[----:B-1----:R-:W1:Y:S01]  /*0840*/  S2UR UR5, SR_CgaCtaId ;  /* 0x00000000000579c3 */ /* 0x002e620000008800 */
        /* <DEDUP_REMOVED lines=8> */
[----:B-1----:R2:W1:Y:S01]  /*08d0*/  SYNCS.EXCH.64 URZ, [UR5+0x90], UR10 ;  /* 0x0000900a05ff75b2 */ /* 0x0024620008000100 */
[----:B------:R2:W1:Y:S02]  /*08e0*/  SYNCS.EXCH.64 URZ, [UR5+0x98], UR10 ;  /* 0x0000980a05ff75b2 */ /* 0x0004640008000100 */
[----:B--2---:R-:W-:Y:S01]  /*08f0*/  NOP ;  /* 0x0000000000007918 */ /* 0x004fe20000000000 */
.L_x_11:
[----:B------:R-:W2:Y:S01]  /*0900*/  SHFL.IDX PT, R2, R101, RZ, 0x1f ;  /* 0x00001fff65027589 */ /* 0x000ea200000e0000 */
[----:B------:R-:W-:Y:S01]  /*0910*/  NOP ;  /* 0x0000000000007918 */ /* 0x000fe20000000000 */
[----:B--2---:R-:W-:-:S13]  /*0920*/  ISETP.NE.AND P0, PT, R2, 0x4, PT ;  /* 0x000000040200780c */ /* 0x004fda0003f05270 */
[----:B------:R-:W-:Y:S05]  /*0930*/  @P0 BRA `(.L_x_12) ;  /* 0x00000000004c0947 */ /* 0x000fea0003800000 */
[----:B-1----:R-:W1:Y:S01]  /*0940*/  S2UR UR5, SR_CgaCtaId ;  /* 0x00000000000579c3 */ /* 0x002e620000008800 */
[----:B------:R-:W-:Y:S01]  /*0950*/  UMOV UR9, 0x100 ;  /* 0x0000010000097882 */ /* 0x000fe20000000000 */
[----:B------:R-:W-:Y:S01]  /*0960*/  UMOV UR7, 0x400 ;  /* 0x0000040000077882 */ /* 0x000fe20000000000 */
[----:B------:R-:W-:Y:S01]  /*0970*/  USEL UR9, UR9, 0xe0, UP2 ;  /* 0x000000e009097887 */ /* 0x000fe20009000000 */
[----:B------:R-:W-:Y:S01]  /*0980*/  UMOV UR4, 0x1 ;  /* 0x0000000100047882 */ /* 0x000fe20000000000 */
[----:B------:R-:W-:Y:S01]  /*0990*/  ELECT P0, URZ, PT ;  /* 0x0000000000ff782f */ /* 0x000fe20003800000 */
[----:B------:R-:W-:-:S04]  /*09a0*/  UIADD3 UR10, UPT, UPT, -UR4, 0x100000, URZ ;  /* 0x00100000040a7890 */ /* 0x000fc8000fffe1ff */
[----:B------:R-:W-:Y:S02]  /*09b0*/  USHF.L.U32 UR11, UR10, 0xb, URZ ;  /* 0x0000000b0a0b7899 */ /* 0x000fe400080006ff */
[----:B------:R-:W-:Y:S02]  /*09c0*/  USHF.L.U32 UR10, UR10, 0x1, URZ ;  /* 0x000000010a0a7899 */ /* 0x000fe400080006ff */
[----:B------:R-:W-:-:S04]  /*09d0*/  UIADD3 UR12, UPT, UPT, -UR9, 0x100000, URZ ;  /* 0x00100000090c7890 */ /* 0x000fc8000fffe1ff */
[----:B------:R-:W-:Y:S02]  /*09e0*/  USHF.L.U32 UR13, UR12, 0xb, URZ ;  /* 0x0000000b0c0d7899 */ /* 0x000fe400080006ff */
[----:B------:R-:W-:Y:S02]  /*09f0*/  USHF.L.U32 UR12, UR12, 0x1, URZ ;  /* 0x000000010c0c7899 */ /* 0x000fe400080006ff */
[----:B-1----:R-:W-:Y:S01]  /*0a00*/  ULEA UR5, UR5, UR7, 0x18 ;  /* 0x0000000705057291 */ /* 0x002fe2000f8ec0ff */
[----:B------:R-:W1:Y:S11]  /*0a10*/  FENCE.VIEW.ASYNC.S ;  /* 0x00000000000073c6 */ /* 0x000e760000000000 */
[----:B-1----:R2:W1:Y:S01]  /*0a20*/  SYNCS.EXCH.64 URZ, [UR5+0xa0], UR10 ;  /* 0x0000a00a05ff75b2 */ /* 0x0024620008000100 */
[----:B------:R2:W1:Y:S01]  /*0a30*/  SYNCS.EXCH.64 URZ, [UR5+0xb0], UR12 ;  /* 0x0000b00c05ff75b2 */ /* 0x0004620008000100 */
[----:B------:R2:W1:Y:S01]  /*0a40*/  SYNCS.EXCH.64 URZ, [UR5+0xa8], UR10 ;  /* 0x0000a80a05ff75b2 */ /* 0x0004620008000100 */
[----:B------:R2:W1:Y:S02]  /*0a50*/  SYNCS.EXCH.64 URZ, [UR5+0xb8], UR12 ;  /* 0x0000b80c05ff75b2 */ /* 0x0004640008000100 */
[----:B--2---:R-:W-:Y:S01]  /*0a60*/  NOP ;  /* 0x0000000000007918 */ /* 0x004fe20000000000 */
.L_x_12:
        /* <DEDUP_REMOVED lines=26> */
.L_x_13:
        /* <DEDUP_REMOVED lines=18> */
.L_x_14:
[----:B-1----:R-:W1:Y:S01]  /*0d30*/  S2UR UR5, SR_CTAID.X ;  /* 0x00000000000579c3 */ /* 0x002e620000002500 */
[----:B------:R-:W-:-:S05]  /*0d40*/  CS2R.32 R95, SR_CgaSize ;  /* 0x00000000005f7805 */ /* 0x000fca0000008a00 */
[----:B------:R-:W-:-:S05]  /*0d50*/  IMAD R95, R95, -0xa0, RZ ;  /* 0xffffff605f5f7824 */ /* 0x000fca00078e02ff */
[----:B------:R-:W-:-:S14]  /*0d60*/  R2UR UR9, R95 ;  /* 0x000000005f0972ca */ /* 0x000fdc00000e0000 */
[----:B------:R-:W2:Y:S01]  /*0d70*/  LDCU UR9, c[0x0][UR9+0x2b0] ;  /* 0x00005600090977ac */ /* 0x000ea20008000800 */
[----:B------:R-:W-:Y:S01]  /*0d80*/  NOP ;  /* 0x0000000000007918 */ /* 0x000fe20000000000 */
[----:B------:R-:W-:-:S05]  /*0d90*/  CS2R.32 R95, SR_CgaSize ;  /* 0x00000000005f7805 */ /* 0x000fca0000008a00 */
[----:B------:R-:W-:-:S05]  /*0da0*/  IMAD R95, R95, -0xa0, RZ ;  /* 0xffffff605f5f7824 */ /* 0x000fca00078e02ff */
[----:B------:R-:W-:-:S14]  /*0db0*/  R2UR UR7, R95 ;  /* 0x000000005f0772ca */ /* 0x000fdc00000e0000 */
[----:B------:R-:W3:Y:S01]  /*0dc0*/  LDCU UR7, c[0x0][UR7+0x2b4] ;  /* 0x00005680070777ac */ /* 0x000ee20008000800 */
[----:B------:R-:W4:Y:S08]  /*0dd0*/  S2UR UR4, SR_CTAID.Y ;  /* 0x00000000000479c3 */ /* 0x000f300000002600 */
[----:B------:R-:W3:Y:S01]  /*0de0*/  LDC R10, c[0x0][0xb24] ;  /* 0x0002c900ff0a7b82 */ /* 0x000ee20000000800 */
[----:B-1----:R-:W-:-:S02]  /*0df0*/  I2FP.F32.U32 R95, UR5 ;  /* 0x00000005005f7c45 */ /* 0x002fc40008201000 */
[----:B------:R-:W-:-:S05]  /*0e00*/  CS2R.32 R3, SR_CgaSize ;  /* 0x0000000000037805 */ /* 0x000fca0000008a00 */
[----:B------:R-:W-:-:S06]  /*0e10*/  IMAD R3, R3, -0xa0, RZ ;  /* 0xffffff6003037824 */ /* 0x000fcc00078e02ff */
[----:B------:R-:W1:Y:S01]  /*0e20*/  LDC R3, c[0x0][R3+0x2a0] ;  /* 0x0000a80003037b82 */ /* 0x000e620000000800 */
[----:B------:R-:W-:Y:S01]  /*0e30*/  MOV R15, UR5 ;  /* 0x00000005000f7c02 */ /* 0x000fe20008000f00 */
[----:B--2---:R-:W-:Y:S01]  /*0e40*/  FMUL R95, R95, UR9 ;  /* 0x000000095f5f7c20 */ /* 0x004fe20008400000 */
[----:B----4-:R-:W-:Y:S02]  /*0e50*/  I2FP.F32.U32 R94, UR4 ;  /* 0x00000004005e7c45 */ /* 0x010fe40008201000 */
[----:B------:R-:W-:-:S05]  /*0e60*/  CS2R.32 R2, SR_CgaSize ;  /* 0x0000000000027805 */ /* 0x000fca0000008a00 */
[----:B------:R-:W-:-:S06]  /*0e70*/  IMAD R2, R2, -0xa0, RZ ;  /* 0xffffff6002027824 */ /* 0x000fcc00078e02ff */
[----:B------:R-:W2:Y:S01]  /*0e80*/  LDC R2, c[0x0][R2+0x2a4] ;  /* 0x0000a90002027b82 */ /* 0x000ea20000000800 */
[----:B------:R-:W-:Y:S01]  /*0e90*/  MOV R14, UR4 ;  /* 0x00000004000e7c02 */ /* 0x000fe20008000f00 */
[----:B------:R-:W4:Y:S01]  /*0ea0*/  F2I.U32.TRUNC.NTZ R95, R95 ;  /* 0x0000005f005f7305 */ /* 0x000f22000020f000 */
[----:B---3--:R-:W-:-:S05]  /*0eb0*/  FMUL R94, R94, UR7 ;  /* 0x000000075e5e7c20 */ /* 0x008fca0008400000 */
[----:B------:R-:W-:Y:S01]  /*0ec0*/  BAR.SYNC.DEFER_BLOCKING 0x0 ;  /* 0x0000000000007b1d */ /* 0x000fe20000010000 */
[----:B------:R-:W-:-:S05]  /*0ed0*/  ISETP.GE.AND P0, PT, R10, 0x1, PT ;  /* 0x000000010a00780c */ /* 0x000fca0003f06270 */
[----:B------:R-:W3:Y:S02]  /*0ee0*/  F2I.U32.TRUNC.NTZ R94, R94 ;  /* 0x0000005e005e7305 */ /* 0x000ee4000020f000 */
[----:B------:R-:W2:Y:S01]  /*0ef0*/  S2UR UR36, SR_CTAID.Z ;  /* 0x00000000002479c3 */ /* 0x000ea20000002700 */
[----:B----4-:R-:W-:-:S05]  /*0f00*/  IADD3 R95, PT, PT, -R95, RZ, RZ ;  /* 0x000000ff5f5f7210 */ /* 0x010fca0007ffe1ff */
[----:B-1----:R-:W-:Y:S01]  /*0f10*/  IMAD R95, R3, R95, UR5 ;  /* 0x00000005035f7e24 */ /* 0x002fe2000f8e025f */
[----:B---3--:R-:W-:-:S05]  /*0f20*/  IADD3 R94, PT, PT, -R94, RZ, RZ ;  /* 0x000000ff5e5e7210 */ /* 0x008fca0007ffe1ff */
[----:B--2---:R-:W-:Y:S01]  /*0f30*/  IMAD R94, R2, R94, UR4 ;  /* 0x00000004025e7e24 */ /* 0x004fe2000f8e025e */
[----:B------:R-:W-:Y:S06]  /*0f40*/  @!P0 BRA `(.L_x_15) ;  /* 0x0000000000b88947 */ /* 0x000fec0003800000 */
[----:B------:R-:W1:Y:S01]  /*0f50*/  LDC.64 R4, c[0x0][0xb18] ;  /* 0x0002c600ff047b82 */ /* 0x000e620000000a00 */
[----:B------:R-:W-:-:S07]  /*0f60*/  ISETP.NE.AND P0, PT, R10, 0x1, PT ;  /* 0x000000010a00780c */ /* 0x000fce0003f05270 */
[----:B------:R-:W2:Y:S08]  /*0f70*/  LDC R9, c[0x0][0xb0c] ;  /* 0x0002c300ff097b82 */ /* 0x000eb00000000800 */
[----:B------:R-:W3:Y:S08]  /*0f80*/  LDC R12, c[0x0][0x370] ;  /* 0x0000dc00ff0c7b82 */ /* 0x000ef00000000800 */
[----:B------:R-:W4:Y:S01]  /*0f90*/  LDC R11, c[0x0][0x374] ;  /* 0x0000dd00ff0b7b82 */ /* 0x000f220000000800 */
[----:B-1----:R-:W-:-:S07]  /*0fa0*/  ISETP.NE.AND P1, PT, R4, 0x1, PT ;  /* 0x000000010400780c */ /* 0x002fce0003f25270 */
[----:B------:R-:W3:Y:S01]  /*0fb0*/  LDC.64 R6, c[0x0][0xb10] ;  /* 0x0002c400ff067b82 */ /* 0x000ee20000000a00 */
[----:B--2---:R-:W-:-:S07]  /*0fc0*/  ISETP.NE.AND P2, PT, R9, 0x1, PT ;  /* 0x000000010900780c */ /* 0x004fce0003f45270 */
[----:B------:R-:W1:Y:S08]  /*0fd0*/  LDC R8, c[0x0][0xb20] ;  /* 0x0002c800ff087b82 */ /* 0x000e700000000800 */
[----:B------:R-:W2:Y:S01]  /*0fe0*/  LDC.64 R2, c[0x0][0xb28] ;  /* 0x0002ca00ff027b82 */ /* 0x000ea20000000a00 */
[----:B----4-:R-:W-:-:S04]  /*0ff0*/  IMAD.HI.U32 R13, R11, R5, RZ ;  /* 0x000000050b0d7227 */ /* 0x010fc800078e00ff */
[----:B------:R-:W-:-:S04]  /*1000*/  IMAD.HI.U32 R5, R14, R5, RZ ;  /* 0x000000050e057227 */ /* 0x000fc800078e00ff */
[----:B---3--:R-:W-:-:S05]  /*1010*/  IMAD.HI.U32 R16, R12, R6, RZ ;  /* 0x000000060c107227 */ /* 0x008fca00078e00ff */
[-C--:B------:R-:W-:Y:S01]  /*1020*/  @P2 SHF.R.U32.HI R12, RZ, R7.reuse, R16 ;  /* 0x00000007ff0c2219 */ /* 0x080fe20000011610 */
[----:B------:R-:W-:Y:S01]  /*1030*/  IMAD.HI.U32 R16, R15, R6, RZ ;  /* 0x000000060f107227 */ /* 0x000fe200078e00ff */
[-C--:B-1----:R-:W-:Y:S02]  /*1040*/  @P1 SHF.R.U32.HI R11, RZ, R8.reuse, R13 ;  /* 0x00000008ff0b1219 */ /* 0x082fe4000001160d */
[----:B------:R-:W-:Y:S02]  /*1050*/  SHF.R.U32.HI R5, RZ, R8, R5 ;  /* 0x00000008ff057219 */ /* 0x000fe40000011605 */
[----:B------:R-:W-:Y:S02]  /*1060*/  SHF.R.U32.HI R16, RZ, R7, R16 ;  /* 0x00000007ff107219 */ /* 0x000fe40000011610 */
[----:B------:R-:W-:Y:S01]  /*1070*/  SEL R5, R14, R5, !P1 ;  /* 0x000000050e057207 */ /* 0x000fe20004800000 */
[----:B--2---:R-:W-:Y:S01]  /*1080*/  IMAD.HI.U32 R13, R11, R2, RZ ;  /* 0x000000020b0d7227 */ /* 0x004fe200078e00ff */
[----:B------:R-:W-:-:S03]  /*1090*/  SEL R16, R15, R16, !P2 ;  /* 0x000000100f107207 */ /* 0x000fc60005000000 */
[----:B------:R-:W-:Y:S01]  /*10a0*/  IMAD.HI.U32 R6, R12, R2, RZ ;  /* 0x000000020c067227 */ /* 0x000fe200078e00ff */
[----:B------:R-:W-:-:S04]  /*10b0*/  @P0 SHF.R.U32.HI R11, RZ, R3, R13 ;  /* 0x00000003ff0b0219 */ /* 0x000fc8000001160d */
[----:B------:R-:W-:Y:S01]  /*10c0*/  @P0 SHF.R.U32.HI R12, RZ, R3, R6 ;  /* 0x00000003ff0c0219 */ /* 0x000fe20000011606 */
[----:B------:R-:W-:-:S04]  /*10d0*/  IMAD R11, R11, R10, RZ ;  /* 0x0000000a0b0b7224 */ /* 0x000fc800078e02ff */
[----:B------:R-:W-:Y:S01]  /*10e0*/  IMAD R6, R12, R10, RZ ;  /* 0x0000000a0c067224 */ /* 0x000fe200078e02ff */
[----:B------:R-:W-:-:S04]  /*10f0*/  ISETP.GE.AND P1, PT, R5, R11, PT ;  /* 0x0000000b0500720c */ /* 0x000fc80003f26270 */
[----:B------:R-:W-:Y:S01]  /*1100*/  ISETP.GE.OR P1, PT, R16, R6, P1 ;  /* 0x000000061000720c */ /* 0x000fe20000f26670 */
[----:B------:R-:W-:-:S05]  /*1110*/  IMAD.HI.U32 R6, R5, R2, RZ ;  /* 0x0000000205067227 */ /* 0x000fca00078e00ff */
[----:B------:R-:W-:-:S04]  /*1120*/  SHF.R.U32.HI R6, RZ, R3, R6 ;  /* 0x00000003ff067219 */ /* 0x000fc80000011606 */
[----:B------:R-:W-:-:S03]  /*1130*/  SEL R6, R5, R6, !P0 ;  /* 0x0000000605067207 */ /* 0x000fc60004000000 */
[----:B------:R-:W-:Y:S01]  /*1140*/  @!P1 IMAD.HI.U32 R7, R16, R2, RZ ;  /* 0x0000000210079227 */ /* 0x000fe200078e00ff */
[----:B------:R-:W-:-:S04]  /*1150*/  IADD3 R2, PT, PT, -R6, RZ, RZ ;  /* 0x000000ff06027210 */ /* 0x000fc80007ffe1ff */
[----:B------:R-:W-:Y:S01]  /*1160*/  @!P1 SHF.R.U32.HI R3, RZ, R3, R7 ;  /* 0x00000003ff039219 */ /* 0x000fe20000011607 */
[----:B------:R-:W-:Y:S01]  /*1170*/  IMAD R2, R10, R2, R5 ;  /* 0x000000020a027224 */ /* 0x000fe200078e0205 */
[----:B------:R-:W-:Y:S02]  /*1180*/  IADD3 R7, PT, PT, -R5, RZ, RZ ;  /* 0x000000ff05077210 */ /* 0x000fe40007ffe1ff */
[----:B------:R-:W-:-:S03]  /*1190*/  @!P1 SEL R3, R16, R3, !P0 ;  /* 0x0000000310039207 */ /* 0x000fc60004000000 */
[----:B------:R-:W-:Y:S02]  /*11a0*/  IMAD R7, R4, R7, R14 ;  /* 0x0000000704077224 */ /* 0x000fe400078e020e */
[--C-:B------:R-:W-:Y:S02]  /*11b0*/  @!P1 IMAD.IADD R6, R6, 0x1, -R3.reuse ;  /* 0x0000000106069824 */ /* 0x100fe400078e0a03 */
[----:B------:R-:W-:Y:S01]  /*11c0*/  @!P1 IMAD R3, R2, R12, R3 ;  /* 0x0000000c02039224 */ /* 0x000fe200078e0203 */
[----:B------:R-:W-:Y:S01]  /*11d0*/  IADD3 R2, PT, PT, -R16, RZ, RZ ;  /* 0x000000ff10027210 */ /* 0x000fe20007ffe1ff */
[----:B------:R-:W-:Y:S02]  /*11e0*/  @!P1 IMAD R5, R6, R10, R16 ;  /* 0x0000000a06059224 */ /* 0x000fe400078e0210 */
[----:B------:R-:W-:Y:S02]  /*11f0*/  @!P1 IMAD.MOV.U32 R16, RZ, RZ, R3 ;  /* 0x000000ffff109224 */ /* 0x000fe400078e0003 */
[----:B------:R-:W-:-:S02]  /*1200*/  IMAD R2, R9, R2, R15 ;  /* 0x0000000209027224 */ /* 0x000fc400078e020f */
[----:B------:R-:W-:Y:S02]  /*1210*/  IMAD R14, R5, R4, R7 ;  /* 0x00000004050e7224 */ /* 0x000fe400078e0207 */
[----:B------:R-:W-:Y:S02]  /*1220*/  IMAD R15, R16, R9, R2 ;  /* 0x00000009100f7224 */ /* 0x000fe400078e0202 */
.L_x_15:
[----:B------:R-:W1:Y:S01]  /*1230*/  LDCU UR4, c[0x0][0xb30] ;  /* 0x00016600ff0477ac */ /* 0x000e620008000800 */
[----:B------:R-:W2:Y:S08]  /*1240*/  S2UR UR37, SR_CgaCtaId ;  /* 0x00000000002579c3 */ /* 0x000eb00000008800 */
[----:B------:R-:W3:Y:S01]  /*1250*/  LDC R40, c[0x0][0xb24] ;  /* 0x0002c900ff287b82 */ /* 0x000ee20000000800 */
[----:B-1----:R-:W-:-:S09]  /*1260*/  UISETP.NE.AND UP1, UPT, UR4, 0x1, UPT ;  /* 0x000000010400788c */ /* 0x002fd2000bf25270 */
[----:B--2---:R-:W-:Y:S05]  /*1270*/  BRA.U UP1, `(.L_x_16) ;  /* 0x0000000101407547 */ /* 0x004fea000b800000 */
[----:B------:R-:W1:Y:S08]  /*1280*/  LDC.64 R4, c[0x0][0xb10] ;  /* 0x0002c400ff047b82 */ /* 0x000e700000000a00 */
[----:B------:R-:W2:Y:S08]  /*1290*/  LDC.64 R2, c[0x0][0xb18] ;  /* 0x0002c600ff027b82 */ /* 0x000eb00000000a00 */
[----:B------:R-:W4:Y:S08]  /*12a0*/  LDC R6, c[0x0][0xb20] ;  /* 0x0002c800ff067b82 */ /* 0x000f300000000800 */
[----:B------:R-:W3:Y:S01]  /*12b0*/  LDC R7, c[0x0][0xb0c] ;  /* 0x0002c300ff077b82 */ /* 0x000ee20000000800 */
[----:B-1----:R-:W-:-:S05]  /*12c0*/  IMAD.HI.U32 R4, R15, R4, RZ ;  /* 0x000000040f047227 */ /* 0x002fca00078e00ff */
[----:B------:R-:W-:Y:S01]  /*12d0*/  SHF.R.U32.HI R4, RZ, R5, R4 ;  /* 0x00000005ff047219 */ /* 0x000fe20000011604 */
[----:B--2---:R-:W-:Y:S01]  /*12e0*/  IMAD.HI.U32 R3, R14, R3, RZ ;  /* 0x000000030e037227 */ /* 0x004fe200078e00ff */
[----:B------:R-:W-:-:S04]  /*12f0*/  ISETP.NE.AND P0, PT, R2, 0x1, PT ;  /* 0x000000010200780c */ /* 0x000fc80003f05270 */
[----:B----4-:R-:W-:-:S04]  /*1300*/  SHF.R.U32.HI R3, RZ, R6, R3 ;  /* 0x00000006ff037219 */ /* 0x010fc80000011603 */
[----:B------:R-:W-:Y:S02]  /*1310*/  SEL R3, R14, R3, !P0 ;  /* 0x000000030e037207 */ /* 0x000fe40004000000 */
[----:B---3--:R-:W-:-:S04]  /*1320*/  ISETP.NE.AND P1, PT, R7, 0x1, PT ;  /* 0x000000010700780c */ /* 0x008fc80003f25270 */
[----:B------:R-:W-:-:S05]  /*1330*/  SEL R4, R15, R4, !P1 ;  /* 0x000000040f047207 */ /* 0x000fca0004800000 */
[----:B------:R-:W-:Y:S02]  /*1340*/  IMAD.IADD R5, R3, 0x1, -R4 ;  /* 0x0000000103057824 */ /* 0x000fe400078e0a04 */
[----:B------:R-:W-:Y:S02]  /*1350*/  IMAD.IADD R3, R4, 0x1, -R3 ;  /* 0x0000000104037824 */ /* 0x000fe400078e0a03 */
[----:B------:R-:W-:Y:S02]  /*1360*/  IMAD R15, R5, R7, R15 ;  /* 0x00000007050f7224 */ /* 0x000fe400078e020f */
[----:B------:R-:W-:-:S07]  /*1370*/  IMAD R14, R3, R2, R14 ;  /* 0x00000002030e7224 */ /* 0x000fce00078e020e */
.L_x_16:
[----:B------:R-:W-:Y:S01]  /*1380*/  BAR.SYNC.DEFER_BLOCKING 0x0 ;  /* 0x0000000000007b1d */ /* 0x000fe20000010000 */
[----:B------:R-:W-:Y:S01]  /*1390*/  UISETP.NE.AND UP1, UPT, UR8, 0x2, UPT ;  /* 0x000000020800788c */ /* 0x000fe2000bf25270 */
[----:B------:R-:W-:Y:S02]  /*13a0*/  ISETP.NE.OR P5, PT, R0, 0x2, !P5 ;  /* 0x000000020000780c */ /* 0x000fe40006fa5670 */
[----:B------:R-:W-:-:S06]  /*13b0*/  LOP3.LUT R2, R108, 0x1f, RZ, 0xc0, !PT ;  /* 0x0000001f6c027812 */ /* 0x000fcc00078ec0ff */
[----:B------:R-:W-:Y:S05]  /*13c0*/  BRA.U UP1, `(.L_x_17) ;  /* 0x0000001101b07547 */ /* 0x000fea000b800000 */
[----:B------:R-:W1:Y:S01]  /*13d0*/  LDCU UR13, c[0x0][0x38c] ;  /* 0x00007180ff0d77ac */ /* 0x000e620008000800 */
[----:B------:R-:W2:Y:S01]  /*13e0*/  LDC R8, c[0x0][0x370] ;  /* 0x0000dc00ff087b82 */ /* 0x000ea20000000800 */
[----:B------:R-:W-:Y:S01]  /*13f0*/  PLOP3.LUT P1, PT, PT, PT, UP2, 0x80, 0x8 ;  /* 0x000000000008781c */ /* 0x000fe20003f2f028 */
[----:B------:R-:W-:Y:S01]  /*1400*/  IMAD.MOV.U32 R17, RZ, RZ, 0x1 ;  /* 0x00000001ff117424 */ /* 0x000fe200078e00ff */
[----:B------:R-:W-:Y:S01]  /*1410*/  ISETP.EQ.OR P4, PT, R2, RZ, P5 ;  /* 0x000000ff0200720c */ /* 0x000fe20002f82670 */
[----:B------:R-:W-:Y:S01]  /*1420*/  IMAD.MOV.U32 R16, RZ, RZ, RZ ;  /* 0x000000ffff107224 */ /* 0x000fe200078e00ff */
[----:B------:R-:W-:Y:S02]  /*1430*/  PLOP3.LUT P1, PT, P1, PT, PT, 0x8, 0x80 ;  /* 0x000000000080781c */ /* 0x000fe40000f2e170 */
[----:B------:R-:W-:Y:S01]  /*1440*/  CS2R R12, SRZ ;  /* 0x00000000000c7805 */ /* 0x000fe2000001ff00 */
[----:B------:R-:W-:Y:S01]  /*1450*/  IMAD.MOV.U32 R11, RZ, RZ, 0x1 ;  /* 0x00000001ff0b7424 */ /* 0x000fe200078e00ff */
[----:B------:R-:W4:Y:S01]  /*1460*/  LDC R0, c[0x0][0x374] ;  /* 0x0000dd00ff007b82 */ /* 0x000f220000000800 */
[----:B------:R-:W2:Y:S01]  /*1470*/  LDCU.64 UR22, c[0x0][0x348] ;  /* 0x00006900ff1677ac */ /* 0x000ea20008000a00 */
[----:B------:R-:W-:Y:S01]  /*1480*/  UMOV UR6, URZ ;  /* 0x000000ff00067c82 */ /* 0x000fe20008000000 */
[----:B-1----:R-:W-:-:S04]  /*1490*/  UIADD3 UR5, UPT, UPT, UR13, 0x7f, URZ ;  /* 0x0000007f0d057890 */ /* 0x002fc8000fffe0ff */
[----:B------:R-:W-:-:S04]  /*14a0*/  USHF.R.S32.HI UR4, URZ, 0x1f, UR5 ;  /* 0x0000001fff047899 */ /* 0x000fc80008011405 */
[----:B------:R-:W-:-:S04]  /*14b0*/  ULEA.HI UR4, UR4, UR5, URZ, 0x7 ;  /* 0x0000000504047291 */ /* 0x000fc8000f8f38ff */
[----:B------:R-:W-:Y:S02]  /*14c0*/  USHF.R.S32.HI UR15, URZ, 0x7, UR4 ;  /* 0x00000007ff0f7899 */ /* 0x000fe40008011404 */
[----:B------:R-:W-:Y:S02]  /*14d0*/  UIADD3 UR4, UPT, UPT, UR13, -0x1, URZ ;  /* 0xffffffff0d047890 */ /* 0x000fe4000fffe0ff */
[----:B------:R-:W-:Y:S02]  /*14e0*/  UISETP.LT.U32.AND UP0, UPT, UR15, 0x5, UPT ;  /* 0x000000050f00788c */ /* 0x000fe4000bf01070 */
[----:B------:R-:W-:Y:S02]  /*14f0*/  UISETP.GE.U32.AND UP1, UPT, UR4, -0xff, UPT ;  /* 0xffffff010400788c */ /* 0x000fe4000bf26070 */
[----:B------:R-:W-:Y:S02]  /*1500*/  USEL UR14, UR15, 0x5, UP0 ;  /* 0x000000050f0e7887 */ /* 0x000fe40008000000 */
[----:B------:R-:W-:-:S02]  /*1510*/  UIADD3 UR13, UPT, UPT, UR13, 0xfe, URZ ;  /* 0x000000fe0d0d7890 */ /* 0x000fc4000fffe0ff */
[----:B------:R-:W-:Y:S02]  /*1520*/  UIADD3 UR5, UPT, UPT, UR14, -0x1, URZ ;  /* 0xffffffff0e057890 */ /* 0x000fe4000fffe0ff */
[----:B------:R-:W-:-:S03]  /*1530*/  UIADD3 UR7, UPT, UPT, UR15, -UR14, URZ ;  /* 0x8000000e0f077290 */ /* 0x000fc6000fffe0ff */
[----:B------:R-:W-:-:S04]  /*1540*/  @UP1 UIADD3 UR5, UPT, UPT, UR14, URZ, URZ ;  /* 0x000000ff0e051290 */ /* 0x000fc8000fffe0ff */
[----:B--2---:R-:W-:-:S12]  /*1550*/  UIADD3 UR5, UPT, UPT, UR5, 0x1, URZ ;  /* 0x0000000105057890 */ /* 0x004fd8000fffe0ff */
.L_x_35:
[----:B------:R-:W-:Y:S01]  /*1560*/  UISETP.NE.AND UP0, UPT, UR37, URZ, UPT ;  /* 0x000000ff2500728c */ /* 0x000fe2000bf05270 */
[----:B------:R-:W1:Y:S08]  /*1570*/  S2UR UR37, SR_CgaCtaId ;  /* 0x00000000002579c3 */ /* 0x000e700000008800 */
[----:B------:R-:W-:Y:S05]  /*1580*/  BRA.U UP0, `(.L_x_18) ;  /* 0x0000000100347547 */ /* 0x000fea000b800000 */
[----:B------:R-:W2:Y:S01]  /*1590*/  S2R R2, SR_CgaCtaId ;  /* 0x0000000000027919 */ /* 0x000ea20000008800 */
[----:B------:R-:W-:-:S04]  /*15a0*/  MOV R3, 0x400 ;  /* 0x0000040000037802 */ /* 0x000fc80000000f00 */
[----:B--2---:R-:W-:Y:S02]  /*15b0*/  LEA R2, R2, R3, 0x18 ;  /* 0x0000000302027211 */ /* 0x004fe400078ec0ff */
[----:B------:R-:W-:-:S03]  /*15c0*/  SHF.L.U32 R3, R11, 0x1f, RZ ;  /* 0x0000001f0b037819 */ /* 0x000fc600000006ff */
[----:B------:R-:W-:-:S04]  /*15d0*/  IMAD R2, R12, 0x8, R2 ;  /* 0x000000080c027824 */ /* 0x000fc800078e0202 */
[----:B------:R-:W2:Y:S02]  /*15e0*/  SYNCS.PHASECHK.TRANS64.TRYWAIT P0, [R2+URZ+0x110], R3 ;  /* 0x00011003020075a7 */ /* 0x000ea400080011ff */
[----:B--2---:R-:W-:Y:S05]  /*15f0*/  @!P0 BRA `(.L_x_19) ;  /* 0x0000007800d88947 */ /* 0x004fea0003800000 */
.L_x_126:
[----:B------:R-:W-:Y:S01]  /*1600*/  VIADD R12, R12, 0x1 ;  /* 0x000000010c0c7836 */ /* 0x000fe20000000000 */
[----:B------:R2:W-:Y:S04]  /*1610*/  SYNCS.ARRIVE.TRANS64.A1T0 RZ, [R2+URZ+0x100], RZ ;  /* 0x000100ff02ff79a7 */ /* 0x0005e800081000ff */
[----:B------:R-:W-:-:S04]  /*1620*/  ISETP.NE.AND P0, PT, R12, 0x2, PT ;  /* 0x000000020c00780c */ /* 0x000fc80003f05270 */
[----:B------:R-:W-:Y:S02]  /*1630*/  SEL R12, R12, RZ, P0 ;  /* 0x000000ff0c0c7207 */ /* 0x000fe40000000000 */
[----:B--2---:R-:W-:-:S04]  /*1640*/  SEL R2, RZ, 0x1, P0 ;  /* 0x00000001ff027807 */ /* 0x004fc80000000000 */
[----:B------:R-:W-:-:S07]  /*1650*/  LOP3.LUT R11, R11, R2, RZ, 0x3c, !PT ;  /* 0x000000020b0b7212 */ /* 0x000fce00078e3cff */
.L_x_18:
[----:B------:R-:W-:Y:S01]  /*1660*/  UMOV UR4, 0x400 ;  /* 0x0000040000047882 */ /* 0x000fe20000000000 */
[----:B------:R-:W-:Y:S01]  /*1670*/  SHF.L.U32 R2, R17, 0x1f, RZ ;  /* 0x0000001f11027819 */ /* 0x000fe200000006ff */
[----:B-1----:R-:W-:Y:S01]  /*1680*/  ULEA UR4, UR37, UR4, 0x18 ;  /* 0x0000000425047291 */ /* 0x002fe2000f8ec0ff */
[----:B------:R-:W-:Y:S01]  /*1690*/  R2UR UR35, R15 ;  /* 0x000000000f2372ca */ /* 0x000fe200000e0000 */
[----:B------:R-:W-:Y:S01]  /*16a0*/  UISETP.GE.U32.AND UP0, UPT, UR13, 0xff, UPT ;  /* 0x000000ff0d00788c */ /* 0x000fe2000bf06070 */
[----:B------:R-:W-:Y:S01]  /*16b0*/  R2UR UR18, R14 ;  /* 0x000000000e1272ca */ /* 0x000fe200000e0000 */
[----:B------:R-:W-:Y:S01]  /*16c0*/  ULEA UR8, UR6, UR4, 0x3 ;  /* 0x0000000406087291 */ /* 0x000fe2000f8e18ff */
[----:B------:R-:W-:-:S08]  /*16d0*/  UMOV UR21, URZ ;  /* 0x000000ff00157c82 */ /* 0x000fd00008000000 */
[----:B------:R1:W2:Y:S01]  /*16e0*/  SYNCS.PHASECHK.TRANS64.TRYWAIT P0, [UR8+0x28], R2 ;  /* 0x00002802ff0075a7 */ /* 0x0002a20008001108 */
[----:B------:R-:W-:Y:S02]  /*16f0*/  USHF.L.U32 UR35, UR35, 0x6, URZ ;  /* 0x0000000623237899 */ /* 0x000fe400080006ff */
[----:B------:R-:W-:Y:S01]  /*1700*/  USHF.L.U32 UR18, UR18, 0x8, URZ ;  /* 0x0000000812127899 */ /* 0x000fe200080006ff */
[----:B------:R-:W-:Y:S11]  /*1710*/  BRA.U !UP0, `(.L_x_20) ;  /* 0x0000000108c07547 */ /* 0x000ff6000b800000 */
[----:B------:R-:W-:Y:S01]  /*1720*/  UIADD3 UR10, UPT, UPT, UR18, 0x80, URZ ;  /* 0x00000080120a7890 */ /* 0x000fe2000fffe0ff */
[----:B------:R-:W-:Y:S01]  /*1730*/  UMOV UR24, URZ ;  /* 0x000000ff00187c82 */ /* 0x000fe20008000000 */
[----:B------:R-:W-:-:S10]  /*1740*/  UMOV UR25, UR6 ;  /* 0x0000000600197c82 */ /* 0x000fd40008000000 */
.L_x_25:
[----:B-1----:R-:W-:Y:S01]  /*1750*/  ULEA UR33, UR25, UR4, 0x3 ;  /* 0x0000000419217291 */ /* 0x002fe2000f8e18ff */
[----:B--2---:R-:W-:Y:S01]  /*1760*/  @!P5 MOV R3, 0xa000 ;  /* 0x0000a0000003d802 */ /* 0x004fe20000000f00 */
[----:B--2---:R-:W-:Y:S10]  /*1770*/  @P0 BRA `(.L_x_21) ;  /* 0x00000000000c0947 */ /* 0x004ff40003800000 */
[----:B------:R-:W-:-:S04]  /*1780*/  SHF.L.U32 R4, R17, 0x1f, RZ ;  /* 0x0000001f11047819 */ /* 0x000fc800000006ff */
[----:B------:R-:W2:Y:S02]  /*1790*/  SYNCS.PHASECHK.TRANS64.TRYWAIT P0, [UR33+0x28], R4 ;  /* 0x00002804ff0075a7 */ /* 0x000ea40008001121 */
[----:B--2---:R-:W-:Y:S05]  /*17a0*/  @!P0 BRA `(.L_x_22) ;  /* 0x0000007800808947 */ /* 0x004fea0003800000 */
.L_x_21:
[----:B------:R2:W-:Y:S01]  /*17b0*/  @!P5 SYNCS.ARRIVE.TRANS64 RZ, [UR33], R3 ;  /* 0x00000003ffffd9a7 */ /* 0x0005e20008000021 */
[----:B------:R-:W-:Y:S04]  /*17c0*/  BSSY.RECONVERGENT B0, `(.L_x_23) ;  /* 0x0000003000007945 */ /* 0x000fe80003800200 */
[----:B------:R-:W-:Y:S05]  /*17d0*/  @P4 BRA `(.L_x_24) ;  /* 0x0000000000044947 */ /* 0x000fea0003800000 */
[----:B------:R-:W-:Y:S05]  /*17e0*/  BPT.TRAP 0x1 ;  /* 0x000000040000795c */ /* 0x000fea0000300000 */
.L_x_24:
[----:B------:R-:W-:Y:S05]  /*17f0*/  BSYNC.RECONVERGENT B0 ;  /* 0x0000000000007941 */ /* 0x000fea0003800200 */
.L_x_23:
[----:B------:R-:W-:Y:S02]  /*1800*/  UIADD3 UR6, UPT, UPT, UR25, 0x1, URZ ;  /* 0x0000000119067890 */ /* 0x000fe4000fffe0ff */
[----:B------:R-:W-:Y:S02]  /*1810*/  ULEA UR32, UR25, UR4, 0xd ;  /* 0x0000000419207291 */ /* 0x000fe4000f8e68ff */
[----:B------:R-:W-:Y:S02]  /*1820*/  UISETP.NE.AND UP0, UPT, UR6, 0x5, UPT ;  /* 0x000000050600788c */ /* 0x000fe4000bf05270 */
[----:B------:R-:W-:Y:S02]  /*1830*/  UIADD3 UR30, UP1, UPT, UR22, 0x80, URZ ;  /* 0x00000080161e7890 */ /* 0x000fe4000ff3e0ff */
[----:B------:R-:W-:Y:S02]  /*1840*/  USEL UR9, URZ, 0x1, UP0 ;  /* 0x00000001ff097887 */ /* 0x000fe40008000000 */
[----:B------:R-:W-:-:S02]  /*1850*/  USEL UR6, UR6, URZ, UP0 ;  /* 0x000000ff06067287 */ /* 0x000fc40008000000 */
[----:B------:R-:W-:Y:S02]  /*1860*/  UIADD3 UR28, UP0, UPT, UR22, 0x180, URZ ;  /* 0x00000180161c7890 */ /* 0x000fe4000ff1e0ff */
[----:B------:R-:W-:Y:S01]  /*1870*/  ULEA UR8, UR6, UR4, 0x3 ;  /* 0x0000000406087291 */ /* 0x000fe2000f8e18ff */
[----:B------:R-:W-:Y:S01]  /*1880*/  LOP3.LUT R17, R17, UR9, RZ, 0x3c, !PT ;  /* 0x0000000911117c12 */ /* 0x000fe2000f8e3cff */
[----:B------:R-:W-:Y:S02]  /*1890*/  USHF.L.U32 UR34, UR24, 0x7, URZ ;  /* 0x0000000718227899 */ /* 0x000fe400080006ff */
[----:B------:R-:W-:Y:S01]  /*18a0*/  UIADD3.X UR31, UPT, UPT, URZ, UR23, URZ, UP1, !UPT ;  /* 0x00000017ff1f7290 */ /* 0x000fe20008ffe4ff */
[----:B-1----:R-:W-:Y:S01]  /*18b0*/  SHF.L.U32 R2, R17, 0x1f, RZ ;  /* 0x0000001f11027819 */ /* 0x002fe200000006ff */
[----:B------:R-:W-:Y:S02]  /*18c0*/  UIADD3 UR32, UPT, UPT, UR32, 0x6400, URZ ;  /* 0x0000640020207890 */ /* 0x000fe4000fffe0ff */
[----:B------:R-:W-:Y:S01]  /*18d0*/  UIADD3.X UR29, UPT, UPT, URZ, UR23, URZ, UP0, !UPT ;  /* 0x00000017ff1d7290 */ /* 0x000fe200087fe4ff */
[----:B------:R1:W1:Y:S01]  /*18e0*/  SYNCS.PHASECHK.TRANS64.TRYWAIT P0, [UR8+0x28], R2 ;  /* 0x00002802ff0075a7 */ /* 0x0002620008001108 */
[----:B------:R-:W-:Y:S01]  /*18f0*/  ULEA UR8, UR25, UR4, 0xf ;  /* 0x0000000419087291 */ /* 0x000fe2000f8e78ff */
[----:B------:R-:W-:Y:S01]  /*1900*/  UMOV UR26, 0x0 ;  /* 0x00000000001a7882 */ /* 0x000fe20000000000 */
[----:B------:R-:W-:-:S02]  /*1910*/  UMOV UR27, 0x10000000 ;  /* 0x10000000001b7882 */ /* 0x000fc40000000000 */
[----:B------:R-:W-:Y:S01]  /*1920*/  UIADD3 UR16, UPT, UPT, UR8, 0x10400, URZ ;  /* 0x0001040008107890 */ /* 0x000fe2000fffe0ff */
[----:B------:R1:W-:Y:S01]  /*1930*/  UTMALDG.3D [UR32], [UR30], desc[UR26] ;  /* 0x00001a201e0075b4 */ /* 0x0003e20008011000 */
[----:B------:R-:W-:Y:S01]  /*1940*/  UIADD3 UR8, UPT, UPT, UR8, 0x14400, URZ ;  /* 0x0001440008087890 */ /* 0x000fe2000fffe0ff */
[----:B------:R-:W-:Y:S01]  /*1950*/  UMOV UR17, UR33 ;  /* 0x0000002100117c82 */ /* 0x000fe20008000000 */
[----:B------:R-:W-:Y:S01]  /*1960*/  UMOV UR20, UR36 ;  /* 0x0000002400147c82 */ /* 0x000fe20008000000 */
[----:B------:R-:W-:Y:S01]  /*1970*/  UMOV UR19, UR34 ;  /* 0x0000002200137c82 */ /* 0x000fe20008000000 */
[----:B------:R-:W-:Y:S01]  /*1980*/  UMOV UR12, UR36 ;  /* 0x00000024000c7c82 */ /* 0x000fe20008000000 */
[----:B------:R-:W-:Y:S01]  /*1990*/  UMOV UR9, UR33 ;  /* 0x0000002100097c82 */ /* 0x000fe20008000000 */
[----:B------:R-:W-:Y:S01]  /*19a0*/  UMOV UR11, UR34 ;  /* 0x00000022000b7c82 */ /* 0x000fe20008000000 */
[----:B------:R1:W-:Y:S01]  /*19b0*/  UTMALDG.3D [UR16], [UR28], desc[UR26] ;  /* 0x00001a101c0075b4 */ /* 0x0003e20008011000 */
[----:B------:R-:W-:Y:S01]  /*19c0*/  UIADD3 UR24, UPT, UPT, UR24, 0x1, URZ ;  /* 0x0000000118187890 */ /* 0x000fe2000fffe0ff */
[----:B------:R-:W-:Y:S01]  /*19d0*/  UMOV UR21, UR5 ;  /* 0x0000000500157c82 */ /* 0x000fe20008000000 */
[----:B------:R-:W-:-:S02]  /*19e0*/  UMOV UR25, UR6 ;  /* 0x0000000600197c82 */ /* 0x000fc40008000000 */
[----:B------:R-:W-:Y:S01]  /*19f0*/  UISETP.NE.AND UP0, UPT, UR24, UR5, UPT ;  /* 0x000000051800728c */ /* 0x000fe2000bf05270 */
[----:B------:R1:W-:Y:S08]  /*1a00*/  UTMALDG.3D [UR8], [UR28], desc[UR26] ;  /* 0x00001a081c0075b4 */ /* 0x0003f00008011000 */
[----:B------:R-:W-:Y:S05]  /*1a10*/  BRA.U UP0, `(.L_x_25) ;  /* 0xfffffffd004c7547 */ /* 0x000fea000b83ffff */
.L_x_20:
[----:B-1----:R-:W-:Y:S01]  /*1a20*/  ULEA UR8, UR6, UR4, 0x3 ;  /* 0x0000000406087291 */ /* 0x002fe2000f8e18ff */
[----:B------:R-:W-:Y:S01]  /*1a30*/  SHF.L.U32 R2, R17, 0x1f, RZ ;  /* 0x0000001f11027819 */ /* 0x000fe200000006ff */
[----:B------:R-:W-:Y:S01]  /*1a40*/  @!P1 SYNCS.ARRIVE.TRANS64.A1T0 RZ, [UR4+0x98], RZ ;  /* 0x000098ffffff99a7 */ /* 0x000fe20008100004 */
[----:B------:R-:W-:-:S06]  /*1a50*/  UISETP.GT.AND UP0, UPT, UR15, UR14, UPT ;  /* 0x0000000e0f00728c */ /* 0x000fcc000bf04270 */
[----:B--2---:R1:W2:Y:S03]  /*1a60*/  SYNCS.PHASECHK.TRANS64.TRYWAIT P0, [UR8+0x28], R2 ;  /* 0x00002802ff0075a7 */ /* 0x0042a60008001108 */
[----:B------:R-:W-:Y:S05]  /*1a70*/  BRA.U !UP0, `(.L_x_26) ;  /* 0x0000000108c47547 */ /* 0x000fea000b800000 */
[----:B------:R-:W-:Y:S02]  /*1a80*/  UIADD3 UR29, UPT, UPT, UR7, UR21, URZ ;  /* 0x00000015071d7290 */ /* 0x000fe4000fffe0ff */
[----:B------:R-:W-:Y:S01]  /*1a90*/  UIADD3 UR10, UPT, UPT, UR18, 0x80, URZ ;  /* 0x00000080120a7890 */ /* 0x000fe2000fffe0ff */
[----:B------:R-:W-:-:S11]  /*1aa0*/  UMOV UR34, UR6 ;  /* 0x0000000600227c82 */ /* 0x000fd60008000000 */
.L_x_31:
[----:B-1----:R-:W-:Y:S01]  /*1ab0*/  ULEA UR25, UR34, UR4, 0x3 ;  /* 0x0000000422197291 */ /* 0x002fe2000f8e18ff */
[----:B--2---:R-:W-:Y:S01]  /*1ac0*/  @!P5 MOV R3, 0xa000 ;  /* 0x0000a0000003d802 */ /* 0x004fe20000000f00 */
[----:B--2---:R-:W-:Y:S10]  /*1ad0*/  @P0 BRA `(.L_x_27) ;  /* 0x00000000000c0947 */ /* 0x004ff40003800000 */
[----:B------:R-:W-:-:S04]  /*1ae0*/  SHF.L.U32 R4, R17, 0x1f, RZ ;  /* 0x0000001f11047819 */ /* 0x000fc800000006ff */
[----:B------:R-:W2:Y:S02]  /*1af0*/  SYNCS.PHASECHK.TRANS64.TRYWAIT P0, [UR25+0x28], R4 ;  /* 0x00002804ff0075a7 */ /* 0x000ea40008001119 */
[----:B--2---:R-:W-:Y:S05]  /*1b00*/  @!P0 BRA `(.L_x_28) ;  /* 0x0000007400c08947 */ /* 0x004fea0003800000 */
.L_x_27:
[----:B------:R2:W-:Y:S01]  /*1b10*/  @!P5 SYNCS.ARRIVE.TRANS64 RZ, [UR25], R3 ;  /* 0x00000003ffffd9a7 */ /* 0x0005e20008000019 */
[----:B------:R-:W-:Y:S04]  /*1b20*/  BSSY.RECONVERGENT B0, `(.L_x_29) ;  /* 0x0000003000007945 */ /* 0x000fe80003800200 */
[----:B------:R-:W-:Y:S05]  /*1b30*/  @P4 BRA `(.L_x_30) ;  /* 0x0000000000044947 */ /* 0x000fea0003800000 */
[----:B------:R-:W-:Y:S05]  /*1b40*/  BPT.TRAP 0x1 ;  /* 0x000000040000795c */ /* 0x000fea0000300000 */
.L_x_30:
[----:B------:R-:W-:Y:S05]  /*1b50*/  BSYNC.RECONVERGENT B0 ;  /* 0x0000000000007941 */ /* 0x000fea0003800200 */
.L_x_29:
        /* <DEDUP_REMOVED lines=10> */
[----:B------:R-:W-:Y:S01]  /*1c00*/  UIADD3 UR24, UPT, UPT, UR24, 0x6400, URZ ;  /* 0x0000640018187890 */ /* 0x000fe2000fffe0ff */
[----:B-1----:R-:W-:Y:S01]  /*1c10*/  SHF.L.U32 R2, R17, 0x1f, RZ ;  /* 0x0000001f11027819 */ /* 0x002fe200000006ff */
[----:B------:R-:W-:Y:S02]  /*1c20*/  UIADD3.X UR39, UPT, UPT, URZ, UR23, URZ, UP1, !UPT ;  /* 0x00000017ff277290 */ /* 0x000fe40008ffe4ff */
[----:B------:R-:W-:Y:S01]  /*1c30*/  UIADD3.X UR33, UPT, UPT, URZ, UR23, URZ, UP0, !UPT ;  /* 0x00000017ff217290 */ /* 0x000fe200087fe4ff */
[----:B------:R1:W1:Y:S01]  /*1c40*/  SYNCS.PHASECHK.TRANS64.TRYWAIT P0, [UR8+0x28], R2 ;  /* 0x00002802ff0075a7 */ /* 0x0002620008001108 */
[----:B------:R-:W-:Y:S01]  /*1c50*/  ULEA UR8, UR34, UR4, 0xf ;  /* 0x0000000422087291 */ /* 0x000fe2000f8e78ff */
[----:B------:R-:W-:Y:S01]  /*1c60*/  UMOV UR30, 0x0 ;  /* 0x00000000001e7882 */ /* 0x000fe20000000000 */
[----:B------:R-:W-:-:S02]  /*1c70*/  UMOV UR31, 0x10000000 ;  /* 0x10000000001f7882 */ /* 0x000fc40000000000 */
[----:B------:R-:W-:Y:S02]  /*1c80*/  UIADD3 UR16, UPT, UPT, UR8, 0x10400, URZ ;  /* 0x0001040008107890 */ /* 0x000fe4000fffe0ff */
[----:B------:R-:W-:Y:S01]  /*1c90*/  UIADD3 UR8, UPT, UPT, UR8, 0x14400, URZ ;  /* 0x0001440008087890 */ /* 0x000fe2000fffe0ff */
[----:B------:R-:W-:Y:S01]  /*1ca0*/  UMOV UR27, UR35 ;  /* 0x00000023001b7c82 */ /* 0x000fe20008000000 */
[----:B------:R-:W-:Y:S01]  /*1cb0*/  UMOV UR28, UR36 ;  /* 0x00000024001c7c82 */ /* 0x000fe20008000000 */
[----:B------:R-:W-:Y:S01]  /*1cc0*/  UMOV UR17, UR25 ;  /* 0x0000001900117c82 */ /* 0x000fe20008000000 */
[----:B------:R-:W-:Y:S01]  /*1cd0*/  UMOV UR20, UR36 ;  /* 0x0000002400147c82 */ /* 0x000fe20008000000 */
[----:B------:R-:W-:Y:S01]  /*1ce0*/  UMOV UR19, UR26 ;  /* 0x0000001a00137c82 */ /* 0x000fe20008000000 */
[----:B------:R-:W-:Y:S01]  /*1cf0*/  UMOV UR12, UR36 ;  /* 0x00000024000c7c82 */ /* 0x000fe20008000000 */
[----:B------:R-:W-:Y:S01]  /*1d00*/  UMOV UR9, UR25 ;  /* 0x0000001900097c82 */ /* 0x000fe20008000000 */
[----:B------:R1:W-:Y:S01]  /*1d10*/  UTMALDG.3D [UR24], [UR38], desc[UR30] ;  /* 0x00001e18260075b4 */ /* 0x0003e20008011000 */
[----:B------:R-:W-:Y:S01]  /*1d20*/  UMOV UR11, UR26 ;  /* 0x0000001a000b7c82 */ /* 0x000fe20008000000 */
[----:B------:R-:W-:Y:S01]  /*1d30*/  UIADD3 UR21, UPT, UPT, UR21, 0x1, URZ ;  /* 0x0000000115157890 */ /* 0x000fe2000fffe0ff */
[----:B------:R-:W-:-:S03]  /*1d40*/  UMOV UR34, UR6 ;  /* 0x0000000600227c82 */ /* 0x000fc60008000000 */
[----:B------:R-:W-:Y:S01]  /*1d50*/  UISETP.NE.AND UP0, UPT, UR21, UR29, UPT ;  /* 0x0000001d1500728c */ /* 0x000fe2000bf05270 */
[----:B------:R1:W-:Y:S01]  /*1d60*/  UTMALDG.3D [UR16], [UR32], desc[UR30] ;  /* 0x00001e10200075b4 */ /* 0x0003e20008011000 */
[----:B------:R1:W-:Y:S07]  /*1d70*/  UTMALDG.3D [UR8], [UR32], desc[UR30] ;  /* 0x00001e08200075b4 */ /* 0x0003ee0008011000 */
[----:B------:R-:W-:Y:S05]  /*1d80*/  BRA.U UP0, `(.L_x_31) ;  /* 0xfffffffd00487547 */ /* 0x000fea000b83ffff */
.L_x_26:
[C---:B-1----:R-:W-:Y:S01]  /*1d90*/  LEA R2, R16.reuse, UR4, 0x3 ;  /* 0x0000000410027c11 */ /* 0x042fe2000f8e18ff */
[----:B------:R-:W-:Y:S01]  /*1da0*/  NOP ;  /* 0x0000000000007918 */ /* 0x000fe20000000000 */
[----:B--2---:R-:W-:Y:S02]  /*1db0*/  SHF.L.U32 R3, R13, 0x1f, RZ ;  /* 0x0000001f0d037819 */ /* 0x004fe400000006ff */
[----:B------:R-:W-:Y:S02]  /*1dc0*/  LEA R4, R16, UR4, 0x4 ;  /* 0x0000000410047c11 */ /* 0x000fe4000f8e20ff */
[----:B------:R-:W1:Y:S02]  /*1dd0*/  SYNCS.PHASECHK.TRANS64.TRYWAIT P0, [R2+URZ+0xa0], R3 ;  /* 0x0000a003020075a7 */ /* 0x000e6400080011ff */
[----:B-1----:R-:W-:Y:S05]  /*1de0*/  @!P0 BRA `(.L_x_32) ;  /* 0x0000007400208947 */ /* 0x002fea0003800000 */
.L_x_129:
[----:B------:R-:W2:Y:S01]  /*1df0*/  LDS.128 R4, [R4+0x130] ;  /* 0x0001300004047984 */ /* 0x000ea20000000c00 */
[----:B---3--:R-:W-:Y:S01]  /*1e00*/  ISETP.GE.AND P0, PT, R40, 0x1, PT ;  /* 0x000000012800780c */ /* 0x008fe20003f06270 */
[----:B-1----:R-:W-:Y:S01]  /*1e10*/  VIADD R2, R2, 0xb0 ;  /* 0x000000b002027836 */ /* 0x002fe20000000000 */
[----:B------:R-:W-:Y:S01]  /*1e20*/  @!PT LDS RZ, [RZ] ;  /* 0x00000000fffff984 */ /* 0x000fe20000000800 */
[----:B------:R-:W-:Y:S01]  /*1e30*/  @!PT LDS RZ, [RZ] ;  /* 0x00000000fffff984 */ /* 0x000fe20000000800 */
[----:B------:R-:W-:Y:S01]  /*1e40*/  @!PT LDS RZ, [RZ] ;  /* 0x00000000fffff984 */ /* 0x000fe20000000800 */
[----:B------:R-:W-:Y:S01]  /*1e50*/  @!PT LDS RZ, [RZ] ;  /* 0x00000000fffff984 */ /* 0x000fe20000000800 */
[----:B------:R1:W-:Y:S06]  /*1e60*/  MEMBAR.ALL.CTA ;  /* 0x0000000000007992 */ /* 0x0003ec0000008000 */
[----:B-1----:R-:W1:Y:S01]  /*1e70*/  FENCE.VIEW.ASYNC.S ;  /* 0x00000000000073c6 */ /* 0x002e620000000000 */
[----:B------:R-:W-:-:S04]  /*1e80*/  PRMT R2, RZ, 0x654, R2 ;  /* 0x00000654ff027816 */ /* 0x000fc80000000002 */
[----:B-1----:R1:W-:Y:S01]  /*1e90*/  SYNCS.ARRIVE.TRANS64.RED.A1T0 RZ, [R2+URZ], RZ ;  /* 0x000000ff02ff79a7 */ /* 0x0023e200081004ff */
[----:B--2---:R-:W-:-:S13]  /*1ea0*/  LOP3.LUT P2, RZ, R6, 0x1, RZ, 0xc0, !PT ;  /* 0x0000000106ff7812 */ /* 0x004fda000784c0ff */
[----:B------:R-:W-:Y:S01]  /*1eb0*/  @P2 SHF.R.U32.HI R3, RZ, 0x10, R5 ;  /* 0x00000010ff032819 */ /* 0x000fe20000011605 */
[----:B------:R-:W-:Y:S01]  /*1ec0*/  VOTEU.ANY UP0, P2 ;  /* 0x0000000000ff7886 */ /* 0x000fe20001000100 */
[----:B------:R-:W-:Y:S02]  /*1ed0*/  @P2 MOV R10, R4 ;  /* 0x00000004000a2202 */ /* 0x000fe40000000f00 */
[----:B------:R-:W-:Y:S02]  /*1ee0*/  @P2 R2UR.BROADCAST UR8, R3 ;  /* 0x00000000030822ca */ /* 0x000fe400008e0000 */
[----:B------:R-:W-:-:S11]  /*1ef0*/  @P2 LOP3.LUT R9, R5, 0xffff, RZ, 0xc0, !PT ;  /* 0x0000ffff05092812 */ /* 0x000fd600078ec0ff */
[----:B------:R-:W-:Y:S01]  /*1f00*/  @UP0 UMOV UR36, UR8 ;  /* 0x0000000800240c82 */ /* 0x000fe20008000000 */
[----:B-1----:R-:W-:Y:S05]  /*1f10*/  @!P0 BRA `(.L_x_33) ;  /* 0x0000000000b88947 */ /* 0x002fea0003800000 */
[----:B------:R-:W4:Y:S01]  /*1f20*/  LDC.64 R4, c[0x0][0xb18] ;  /* 0x0002c600ff047b82 */ /* 0x000f220000000a00 */
[----:B------:R-:W-:-:S07]  /*1f30*/  ISETP.NE.AND P3, PT, R40, 0x1, PT ;  /* 0x000000012800780c */ /* 0x000fce0003f65270 */
[----:B------:R-:W1:Y:S08]  /*1f40*/  LDC.64 R6, c[0x0][0xb10] ;  /* 0x0002c400ff067b82 */ /* 0x000e700000000a00 */
[----:B------:R-:W2:Y:S08]  /*1f50*/  LDC R14, c[0x0][0xb20] ;  /* 0x0002c800ff0e7b82 */ /* 0x000eb00000000800 */
[----:B------:R-:W3:Y:S01]  /*1f60*/  LDC R15, c[0x0][0xb0c] ;  /* 0x0002c300ff0f7b82 */ /* 0x000ee20000000800 */
[----:B----4-:R-:W-:Y:S01]  /*1f70*/  IMAD.HI.U32 R19, R0, R5, RZ ;  /* 0x0000000500137227 */ /* 0x010fe200078e00ff */
[----:B------:R-:W-:-:S03]  /*1f80*/  ISETP.NE.AND P0, PT, R4, 0x1, PT ;  /* 0x000000010400780c */ /* 0x000fc60003f05270 */
[----:B------:R-:W-:-:S03]  /*1f90*/  IMAD.HI.U32 R5, R9, R5, RZ ;  /* 0x0000000509057227 */ /* 0x000fc600078e00ff */
[----:B------:R-:W4:Y:S01]  /*1fa0*/  LDC.64 R2, c[0x0][0xb28] ;  /* 0x0002ca00ff027b82 */ /* 0x000f220000000a00 */
[----:B-1----:R-:W-:-:S04]  /*1fb0*/  IMAD.HI.U32 R20, R8, R6, RZ ;  /* 0x0000000608147227 */ /* 0x002fc800078e00ff */
[----:B------:R-:W-:Y:S01]  /*1fc0*/  IMAD.HI.U32 R21, R10, R6, RZ ;  /* 0x000000060a157227 */ /* 0x000fe200078e00ff */
[----:B------:R-:W-:Y:S02]  /*1fd0*/  SHF.R.U32.HI R20, RZ, R7, R20 ;  /* 0x00000007ff147219 */ /* 0x000fe40000011614 */
[-C--:B--2---:R-:W-:Y:S02]  /*1fe0*/  SHF.R.U32.HI R19, RZ, R14.reuse, R19 ;  /* 0x0000000eff137219 */ /* 0x084fe40000011613 */
[----:B------:R-:W-:Y:S02]  /*1ff0*/  SHF.R.U32.HI R5, RZ, R14, R5 ;  /* 0x0000000eff057219 */ /* 0x000fe40000011605 */
[----:B------:R-:W-:Y:S02]  /*2000*/  SEL R19, R0, R19, !P0 ;  /* 0x0000001300137207 */ /* 0x000fe40004000000 */
[----:B------:R-:W-:Y:S02]  /*2010*/  SHF.R.U32.HI R21, RZ, R7, R21 ;  /* 0x00000007ff157219 */ /* 0x000fe40000011615 */
[----:B---3--:R-:W-:-:S02]  /*2020*/  ISETP.NE.AND P1, PT, R15, 0x1, PT ;  /* 0x000000010f00780c */ /* 0x008fc40003f25270 */
[----:B------:R-:W-:Y:S02]  /*2030*/  SEL R5, R9, R5, !P0 ;  /* 0x0000000509057207 */ /* 0x000fe40004000000 */
[----:B------:R-:W-:Y:S02]  /*2040*/  SEL R20, R8, R20, !P1 ;  /* 0x0000001408147207 */ /* 0x000fe40004800000 */
[----:B------:R-:W-:Y:S01]  /*2050*/  SEL R21, R10, R21, !P1 ;  /* 0x000000150a157207 */ /* 0x000fe20004800000 */
[----:B----4-:R-:W-:-:S04]  /*2060*/  IMAD.HI.U32 R18, R19, R2, RZ ;  /* 0x0000000213127227 */ /* 0x010fc800078e00ff */
        /* <DEDUP_REMOVED lines=10> */
[----:B------:R-:W-:-:S04]  /*2110*/  @!P0 IMAD.HI.U32 R7, R21, R2, RZ ;  /* 0x0000000215078227 */ /* 0x000fc800078e00ff */
[----:B------:R-:W-:Y:S01]  /*2120*/  IMAD.MOV R2, RZ, RZ, -R6 ;  /* 0x000000ffff027224 */ /* 0x000fe200078e0a06 */
[----:B------:R-:W-:Y:S02]  /*2130*/  @!P0 SHF.R.U32.HI R3, RZ, R3, R7 ;  /* 0x00000003ff038219 */ /* 0x000fe40000011607 */
[----:B------:R-:W-:Y:S01]  /*2140*/  IADD3 R7, PT, PT, -R5, RZ, RZ ;  /* 0x000000ff05077210 */ /* 0x000fe20007ffe1ff */
[----:B------:R-:W-:Y:S01]  /*2150*/  IMAD R2, R40, R2, R5 ;  /* 0x0000000228027224 */ /* 0x000fe200078e0205 */
        /* <DEDUP_REMOVED lines=10> */
.L_x_33:
[----:B------:R-:W1:Y:S02]  /*2200*/  LDCU UR8, c[0x0][0xb30] ;  /* 0x00016600ff0877ac */ /* 0x000e640008000800 */
[----:B-1----:R-:W-:-:S09]  /*2210*/  UISETP.NE.AND UP0, UPT, UR8, 0x1, UPT ;  /* 0x000000010800788c */ /* 0x002fd2000bf05270 */
[----:B------:R-:W-:Y:S05]  /*2220*/  BRA.U UP0, `(.L_x_34) ;  /* 0x0000000100407547 */ /* 0x000fea000b800000 */
[----:B------:R-:W1:Y:S08]  /*2230*/  LDC.64 R4, c[0x0][0xb10] ;  /* 0x0002c400ff047b82 */ /* 0x000e700000000a00 */
[----:B------:R-:W2:Y:S08]  /*2240*/  LDC.64 R2, c[0x0][0xb18] ;  /* 0x0002c600ff027b82 */ /* 0x000eb00000000a00 */
[----:B------:R-:W3:Y:S08]  /*2250*/  LDC R6, c[0x0][0xb20] ;  /* 0x0002c800ff067b82 */ /* 0x000ef00000000800 */
[----:B------:R-:W4:Y:S01]  /*2260*/  LDC R7, c[0x0][0xb0c] ;  /* 0x0002c300ff077b82 */ /* 0x000f220000000800 */
[----:B-1----:R-:W-:-:S05]  /*2270*/  IMAD.HI.U32 R4, R10, R4, RZ ;  /* 0x000000040a047227 */ /* 0x002fca00078e00ff */
[----:B------:R-:W-:Y:S01]  /*2280*/  SHF.R.U32.HI R4, RZ, R5, R4 ;  /* 0x00000005ff047219 */ /* 0x000fe20000011604 */
[----:B--2---:R-:W-:Y:S01]  /*2290*/  IMAD.HI.U32 R3, R9, R3, RZ ;  /* 0x0000000309037227 */ /* 0x004fe200078e00ff */
[----:B------:R-:W-:-:S04]  /*22a0*/  ISETP.NE.AND P0, PT, R2, 0x1, PT ;  /* 0x000000010200780c */ /* 0x000fc80003f05270 */
[----:B---3--:R-:W-:-:S04]  /*22b0*/  SHF.R.U32.HI R3, RZ, R6, R3 ;  /* 0x00000006ff037219 */ /* 0x008fc80000011603 */
[----:B------:R-:W-:Y:S02]  /*22c0*/  SEL R3, R9, R3, !P0 ;  /* 0x0000000309037207 */ /* 0x000fe40004000000 */
[----:B----4-:R-:W-:-:S04]  /*22d0*/  ISETP.NE.AND P1, PT, R7, 0x1, PT ;  /* 0x000000010700780c */ /* 0x010fc80003f25270 */
[----:B------:R-:W-:-:S05]  /*22e0*/  SEL R4, R10, R4, !P1 ;  /* 0x000000040a047207 */ /* 0x000fca0004800000 */
[----:B------:R-:W-:Y:S02]  /*22f0*/  IMAD.IADD R5, R3, 0x1, -R4 ;  /* 0x0000000103057824 */ /* 0x000fe400078e0a04 */
[----:B------:R-:W-:Y:S02]  /*2300*/  IMAD.IADD R3, R4, 0x1, -R3 ;  /* 0x0000000104037824 */ /* 0x000fe400078e0a03 */
[----:B------:R-:W-:Y:S02]  /*2310*/  IMAD R10, R5, R7, R10 ;  /* 0x00000007050a7224 */ /* 0x000fe400078e020a */
[----:B------:R-:W-:-:S07]  /*2320*/  IMAD R9, R3, R2, R9 ;  /* 0x0000000203097224 */ /* 0x000fce00078e0209 */
.L_x_34:
[----:B------:R-:W-:Y:S01]  /*2330*/  VIADD R16, R16, 0x1 ;  /* 0x0000000110107836 */ /* 0x000fe20000000000 */
[----:B------:R-:W-:Y:S01]  /*2340*/  PLOP3.LUT P1, PT, PT, PT, PT, 0x80, 0x8 ;  /* 0x000000000008781c */ /* 0x000fe20003f2f070 */
[----:B------:R-:W-:Y:S02]  /*2350*/  IMAD.IADD R15, R10, 0x1, R95 ;  /* 0x000000010a0f7824 */ /* 0x000fe400078e025f */
[----:B------:R-:W-:Y:S01]  /*2360*/  IMAD.IADD R14, R9, 0x1, R94 ;  /* 0x00000001090e7824 */ /* 0x000fe200078e025e */
[----:B------:R-:W-:-:S04]  /*2370*/  ISETP.NE.AND P0, PT, R16, 0x2, PT ;  /* 0x000000021000780c */ /* 0x000fc80003f05270 */
[----:B------:R-:W-:Y:S02]  /*2380*/  SEL R2, RZ, 0x1, P0 ;  /* 0x00000001ff027807 */ /* 0x000fe40000000000 */
[----:B------:R-:W-:Y:S02]  /*2390*/  SEL R16, R16, RZ, P0 ;  /* 0x000000ff10107207 */ /* 0x000fe40000000000 */
[----:B------:R-:W-:Y:S01]  /*23a0*/  LOP3.LUT R13, R13, R2, RZ, 0x3c, !PT ;  /* 0x000000020d0d7212 */ /* 0x000fe200078e3cff */
[----:B------:R-:W-:Y:S06]  /*23b0*/  @P2 BRA `(.L_x_35) ;  /* 0xfffffff000682947 */ /* 0x000fec000383ffff */
[----:B------:R-:W-:Y:S01]  /*23c0*/  UIADD3 UR4, UPT, UPT, UR4, 0x28, URZ ;  /* 0x0000002804047890 */ /* 0x000fe2000fffe0ff */
[----:B------:R-:W-:-:S03]  /*23d0*/  SHF.L.U32 R2, R17, 0x1f, RZ ;  /* 0x0000001f11027819 */ /* 0x000fc600000006ff */
[----:B------:R-:W-:-:S09]  /*23e0*/  ULEA UR5, UR6, UR4, 0x3 ;  /* 0x0000000406057291 */ /* 0x000fd2000f8e18ff */
[----:B------:R-:W1:Y:S02]  /*23f0*/  SYNCS.PHASECHK.TRANS64.TRYWAIT P0, [UR5], R2 ;  /* 0x00000002ff0075a7 */ /* 0x000e640008001105 */
[----:B-1----:R-:W-:Y:S05]  /*2400*/  @!P0 BRA `(.L_x_36) ;  /* 0x0000006c00ac8947 */ /* 0x002fea0003800000 */
.L_x_131:
[----:B------:R-:W-:-:S04]  /*2410*/  UIADD3 UR6, UPT, UPT, UR6, 0x1, URZ ;  /* 0x0000000106067890 */ /* 0x000fc8000fffe0ff */
[----:B------:R-:W-:-:S04]  /*2420*/  UISETP.NE.AND UP0, UPT, UR6, 0x5, UPT ;  /* 0x000000050600788c */ /* 0x000fc8000bf05270 */
[----:B------:R-:W-:Y:S02]  /*2430*/  USEL UR7, URZ, 0x1, UP0 ;  /* 0x00000001ff077887 */ /* 0x000fe40008000000 */
[----:B------:R-:W-:-:S04]  /*2440*/  USEL UR6, UR6, URZ, UP0 ;  /* 0x000000ff06067287 */ /* 0x000fc80008000000 */
[----:B------:R-:W-:Y:S01]  /*2450*/  ULEA UR5, UR6, UR4, 0x3 ;  /* 0x0000000406057291 */ /* 0x000fe2000f8e18ff */
[----:B-1----:R-:W-:-:S04]  /*2460*/  LOP3.LUT R2, R17, UR7, RZ, 0x3c, !PT ;  /* 0x0000000711027c12 */ /* 0x002fc8000f8e3cff */
[----:B------:R-:W-:-:S04]  /*2470*/  SHF.L.U32 R3, R2, 0x1f, RZ ;  /* 0x0000001f02037819 */ /* 0x000fc800000006ff */
[----:B------:R-:W1:Y:S02]  /*2480*/  SYNCS.PHASECHK.TRANS64.TRYWAIT P0, [UR5], R3 ;  /* 0x00000003ff0075a7 */ /* 0x000e640008001105 */
[----:B-1----:R-:W-:Y:S05]  /*2490*/  @!P0 BRA `(.L_x_37) ;  /* 0x0000006c00a08947 */ /* 0x002fea0003800000 */
.L_x_133:
[----:B------:R-:W-:-:S04]  /*24a0*/  UIADD3 UR6, UPT, UPT, UR6, 0x1, URZ ;  /* 0x0000000106067890 */ /* 0x000fc8000fffe0ff */
[----:B------:R-:W-:-:S04]  /*24b0*/  UISETP.NE.AND UP0, UPT, UR6, 0x5, UPT ;  /* 0x000000050600788c */ /* 0x000fc8000bf05270 */
[----:B------:R-:W-:Y:S02]  /*24c0*/  USEL UR7, URZ, 0x1, UP0 ;  /* 0x00000001ff077887 */ /* 0x000fe40008000000 */
[----:B------:R-:W-:-:S04]  /*24d0*/  USEL UR6, UR6, URZ, UP0 ;  /* 0x000000ff06067287 */ /* 0x000fc80008000000 */
[----:B------:R-:W-:Y:S01]  /*24e0*/  ULEA UR5, UR6, UR4, 0x3 ;  /* 0x0000000406057291 */ /* 0x000fe2000f8e18ff */
[----:B------:R-:W-:-:S04]  /*24f0*/  LOP3.LUT R2, R2, UR7, RZ, 0x3c, !PT ;  /* 0x0000000702027c12 */ /* 0x000fc8000f8e3cff */
[----:B-1----:R-:W-:-:S04]  /*2500*/  SHF.L.U32 R3, R2, 0x1f, RZ ;  /* 0x0000001f02037819 */ /* 0x002fc800000006ff */
[----:B------:R-:W1:Y:S02]  /*2510*/  SYNCS.PHASECHK.TRANS64.TRYWAIT P0, [UR5], R3 ;  /* 0x00000003ff0075a7 */ /* 0x000e640008001105 */
[----:B-1----:R-:W-:Y:S05]  /*2520*/  @!P0 BRA `(.L_x_38) ;  /* 0x0000006c00948947 */ /* 0x002fea0003800000 */
.L_x_135:
        /* <DEDUP_REMOVED lines=9> */
.L_x_137:
[----:B------:R-:W-:-:S04]  /*25c0*/  UIADD3 UR6, UPT, UPT, UR6, 0x1, URZ ;  /* 0x0000000106067890 */ /* 0x000fc8000fffe0ff */
[----:B------:R-:W-:-:S04]  /*25d0*/  UISETP.NE.AND UP0, UPT, UR6, 0x5, UPT ;  /* 0x000000050600788c */ /* 0x000fc8000bf05270 */
[----:B------:R-:W-:Y:S02]  /*25e0*/  USEL UR5, URZ, 0x1, UP0 ;  /* 0x00000001ff057887 */ /* 0x000fe40008000000 */
[----:B------:R-:W-:-:S04]  /*25f0*/  USEL UR6, UR6, URZ, UP0 ;  /* 0x000000ff06067287 */ /* 0x000fc80008000000 */
[----:B------:R-:W-:Y:S01]  /*2600*/  ULEA UR6, UR6, UR4, 0x3 ;  /* 0x0000000406067291 */ /* 0x000fe2000f8e18ff */
[----:B------:R-:W-:-:S04]  /*2610*/  LOP3.LUT R2, R2, UR5, RZ, 0x3c, !PT ;  /* 0x0000000502027c12 */ /* 0x000fc8000f8e3cff */
[----:B------:R-:W-:Y:S01]  /*2620*/  SHF.L.U32 R2, R2, 0x1f, RZ ;  /* 0x0000001f02027819 */ /* 0x000fe200000006ff */
[----:B-1--4-:R-:W-:-:S07]  /*2630*/  IMAD.U32 R0, RZ, RZ, UR6 ;  /* 0x00000006ff007e24 */ /* 0x012fce000f8e00ff */
.L_x_40:
[----:B-1----:R1:W2:Y:S02]  /*2640*/  SYNCS.PHASECHK.TRANS64.TRYWAIT P0, [R0+URZ], R2 ;  /* 0x00000002000075a7 */ /* 0x0022a400080011ff */
[----:B--2---:R-:W-:Y:S05]  /*2650*/  @!P0 NANOSLEEP.SYNCS 0x989680 ;  /* 0x009896800000895d */ /* 0x004fea0003900000 */
[----:B------:R-:W2:Y:S02]  /*2660*/  @!P0 SYNCS.PHASECHK.TRANS64 P0, [R0+URZ], R2 ;  /* 0x00000002000085a7 */ /* 0x000ea400080010ff */
[----:B--2---:R-:W-:Y:S05]  /*2670*/  @P0 EXIT ;  /* 0x000000000000094d */ /* 0x004fea0003800000 */
[----:B------:R-:W-:Y:S05]  /*2680*/  BRA `(.L_x_40) ;  /* 0xfffffffc00ec7947 */ /* 0x000fea000383ffff */
.L_x_17:
[----:B------:R-:W-:-:S04]  /*2690*/  UISETP.NE.AND UP1, UPT, UR37, URZ, UPT ;  /* 0x000000ff2500728c */ /* 0x000fc8000bf25270 */
[----:B------:R-:W-:-:S09]  /*26a0*/  UISETP.NE.OR UP1, UPT, UR8, 0x1, UP1 ;  /* 0x000000010800788c */ /* 0x000fd20008f25670 */
[----:B------:R-:W-:Y:S05]  /*26b0*/  BRA.U UP1, `(.L_x_41) ;  /* 0x0000000501487547 */ /* 0x000fea000b800000 */
[----:B------:R-:W-:Y:S01]  /*26c0*/  ISETP.NE.AND P2, PT, R2, RZ, PT ;  /* 0x000000ff0200720c */ /* 0x000fe20003f45270 */
[----:B------:R-:W-:Y:S01]  /*26d0*/  IMAD.MOV.U32 R12, RZ, RZ, 0x1 ;  /* 0x00000001ff0c7424 */ /* 0x000fe200078e00ff */
[----:B------:R-:W-:Y:S02]  /*26e0*/  CS2R R10, SRZ ;  /* 0x00000000000a7805 */ /* 0x000fe4000001ff00 */
[----:B------:R-:W-:Y:S01]  /*26f0*/  CS2R R8, SRZ ;  /* 0x0000000000087805 */ /* 0x000fe2000001ff00 */
[----:B------:R-:W-:Y:S01]  /*2700*/  UMOV UR4, 0x400 ;  /* 0x0000040000047882 */ /* 0x000fe20000000000 */
[----:B------:R-:W-:Y:S01]  /*2710*/  UMOV UR6, URZ ;  /* 0x000000ff00067c82 */ /* 0x000fe20008000000 */
[----:B------:R-:W-:-:S12]  /*2720*/  ULEA UR37, UR37, UR4, 0x18 ;  /* 0x0000000425257291 */ /* 0x000fd8000f8ec0ff */
.L_x_45:
[----:B------:R-:W-:Y:S02]  /*2730*/  LEA R0, R8, UR37, 0x3 ;  /* 0x0000002508007c11 */ /* 0x000fe4000f8e18ff */
[----:B------:R-:W-:-:S03]  /*2740*/  SHF.L.U32 R4, R9, 0x1f, RZ ;  /* 0x0000001f09047819 */ /* 0x000fc600000006ff */
[----:B------:R-:W-:Y:S01]  /*2750*/  VIADD R5, R0, 0x110 ;  /* 0x0000011000057836 */ /* 0x000fe20000000000 */
[----:B------:R-:W1:Y:S02]  /*2760*/  SYNCS.PHASECHK.TRANS64.TRYWAIT P0, [R0+URZ+0x100], R4 ;  /* 0x00010004000075a7 */ /* 0x000e6400080011ff */
[----:B-1----:R-:W-:Y:S05]  /*2770*/  @!P0 BRA `(.L_x_42) ;  /* 0x0000006c00308947 */ /* 0x002fea0003800000 */
.L_x_138:
[----:B------:R-:W-:Y:S01]  /*2780*/  ULEA UR5, UR6, UR37, 0x3 ;  /* 0x0000002506057291 */ /* 0x000fe2000f8e18ff */
[----:B-1----:R-:W-:Y:S01]  /*2790*/  PRMT R0, RZ, 0x654, R5 ;  /* 0x00000654ff007816 */ /* 0x002fe20000000005 */
[----:B------:R-:W-:Y:S01]  /*27a0*/  @!P2 IMAD.MOV.U32 R4, RZ, RZ, 0x10 ;  /* 0x00000010ff04a424 */ /* 0x000fe200078e00ff */
[----:B------:R-:W-:Y:S01]  /*27b0*/  SHF.L.U32 R5, R12, 0x1f, RZ ;  /* 0x0000001f0c057819 */ /* 0x000fe200000006ff */
[----:B------:R-:W-:Y:S01]  /*27c0*/  UIADD3 UR4, UPT, UPT, UR5, 0xa0, URZ ;  /* 0x000000a005047890 */ /* 0x000fe2000fffe0ff */
[----:B------:R1:W-:Y:S05]  /*27d0*/  SYNCS.ARRIVE.TRANS64.RED.A1T0 RZ, [R0+URZ], RZ ;  /* 0x000000ff00ff79a7 */ /* 0x0003ea00081004ff */
[----:B------:R-:W-:Y:S01]  /*27e0*/  IMAD.U32 R6, RZ, RZ, UR4 ;  /* 0x00000004ff067e24 */ /* 0x000fe2000f8e00ff */
[----:B------:R-:W2:Y:S04]  /*27f0*/  SYNCS.PHASECHK.TRANS64.TRYWAIT P0, [UR5+0xb0], R5 ;  /* 0x0000b005ff0075a7 */ /* 0x000ea80008001105 */
[----:B------:R-:W-:Y:S01]  /*2800*/  PRMT R6, R2, 0x654, R6 ;  /* 0x0000065402067816 */ /* 0x000fe20000000006 */
[----:B-12---:R-:W-:Y:S06]  /*2810*/  @!P0 BRA `(.L_x_43) ;  /* 0x0000006c001c8947 */ /* 0x006fec0003800000 */
.L_x_140:
[----:B------:R-:W-:Y:S01]  /*2820*/  ULEA UR4, UR6, UR37, 0x4 ;  /* 0x0000002506047291 */ /* 0x000fe2000f8e20ff */
[----:B------:R-:W-:Y:S01]  /*2830*/  SEL R3, R6, R3, !P2 ;  /* 0x0000000306037207 */ /* 0x000fe20005000000 */
[----:B------:R-:W-:Y:S01]  /*2840*/  UIADD3 UR5, UPT, UPT, UR5, 0xa0, URZ ;  /* 0x000000a005057890 */ /* 0x000fe2000fffe0ff */
[----:B-1----:R-:W-:Y:S01]  /*2850*/  LEA R0, R11, UR37, 0x3 ;  /* 0x000000250b007c11 */ /* 0x002fe2000f8e18ff */
[----:B------:R-:W-:Y:S01]  /*2860*/  UIADD3 UR4, UPT, UPT, UR4, 0x130, URZ ;  /* 0x0000013004047890 */ /* 0x000fe2000fffe0ff */
[----:B------:R1:W-:Y:S01]  /*2870*/  @!P2 SYNCS.ARRIVE.TRANS64.RED RZ, [R3+URZ], R4 ;  /* 0x0000000403ffa9a7 */ /* 0x0003e200080004ff */
[----:B------:R-:W-:Y:S01]  /*2880*/  UIADD3 UR6, UPT, UPT, UR6, 0x1, URZ ;  /* 0x0000000106067890 */ /* 0x000fe2000fffe0ff */
[----:B------:R-:W-:-:S03]  /*2890*/  VIADD R8, R8, 0x1 ;  /* 0x0000000108087836 */ /* 0x000fc60000000000 */
[----:B------:R-:W-:Y:S02]  /*28a0*/  UISETP.NE.AND UP0, UPT, UR6, 0x2, UPT ;  /* 0x000000020600788c */ /* 0x000fe4000bf05270 */
[----:B------:R-:W-:Y:S01]  /*28b0*/  ISETP.NE.AND P0, PT, R8, 0x2, PT ;  /* 0x000000020800780c */ /* 0x000fe20003f05270 */
[----:B------:R-:W-:Y:S06]  /*28c0*/  UGETNEXTWORKID.BROADCAST [UR4], [UR5] ;  /* 0x00000000040073ca */ /* 0x000fec0008000100 */
[----:B------:R-:W-:Y:S02]  /*28d0*/  USEL UR4, URZ, 0x1, UP0 ;  /* 0x00000001ff047887 */ /* 0x000fe40008000000 */
[----:B------:R-:W-:-:S04]  /*28e0*/  USEL UR6, UR6, URZ, UP0 ;  /* 0x000000ff06067287 */ /* 0x000fc80008000000 */
[----:B------:R-:W-:Y:S02]  /*28f0*/  LOP3.LUT R12, R12, UR4, RZ, 0x3c, !PT ;  /* 0x000000040c0c7c12 */ /* 0x000fe4000f8e3cff */
[----:B-1----:R-:W-:-:S04]  /*2900*/  SHF.L.U32 R4, R10, 0x1f, RZ ;  /* 0x0000001f0a047819 */ /* 0x002fc800000006ff */
[----:B------:R-:W1:Y:S02]  /*2910*/  SYNCS.PHASECHK.TRANS64.TRYWAIT P1, [R0+URZ+0xa0], R4 ;  /* 0x0000a004000075a7 */ /* 0x000e6400080211ff */
[----:B-1----:R-:W-:Y:S05]  /*2920*/  @!P1 BRA `(.L_x_44) ;  /* 0x0000006800f09947 */ /* 0x002fea0003800000 */
.L_x_141:
[C---:B-1----:R-:W-:Y:S01]  /*2930*/  LEA R4, R11.reuse, UR37, 0x4 ;  /* 0x000000250b047c11 */ /* 0x042fe2000f8e20ff */
[----:B------:R-:W-:Y:S01]  /*2940*/  VIADD R0, R0, 0xb0 ;  /* 0x000000b000007836 */ /* 0x000fe20000000000 */
[----:B------:R-:W-:Y:S01]  /*2950*/  SEL R8, R8, RZ, P0 ;  /* 0x000000ff08087207 */ /* 0x000fe20000000000 */
[----:B------:R-:W-:-:S03]  /*2960*/  VIADD R11, R11, 0x1 ;  /* 0x000000010b0b7836 */ /* 0x000fc60000000000 */
[----:B------:R-:W1:Y:S01]  /*2970*/  LDS.128 R4, [R4+0x130] ;  /* 0x0001300004047984 */ /* 0x000e620000000c00 */
[----:B------:R-:W-:Y:S02]  /*2980*/  PRMT R0, RZ, 0x654, R0 ;  /* 0x00000654ff007816 */ /* 0x000fe40000000000 */
[C---:B------:R-:W-:Y:S01]  /*2990*/  ISETP.NE.AND P1, PT, R11.reuse, 0x2, PT ;  /* 0x000000020b00780c */ /* 0x040fe20003f25270 */
[----:B------:R-:W-:Y:S01]  /*29a0*/  @!PT LDS RZ, [RZ] ;  /* 0x00000000fffff984 */ /* 0x000fe20000000800 */
[----:B------:R-:W-:Y:S01]  /*29b0*/  @!PT LDS RZ, [RZ] ;  /* 0x00000000fffff984 */ /* 0x000fe20000000800 */
[----:B------:R-:W-:Y:S01]  /*29c0*/  @!PT LDS RZ, [RZ] ;  /* 0x00000000fffff984 */ /* 0x000fe20000000800 */
[----:B------:R-:W-:Y:S01]  /*29d0*/  @!PT LDS RZ, [RZ] ;  /* 0x00000000fffff984 */ /* 0x000fe20000000800 */
[----:B------:R2:W-:Y:S06]  /*29e0*/  MEMBAR.ALL.CTA ;  /* 0x0000000000007992 */ /* 0x0005ec0000008000 */
[----:B--2---:R-:W2:Y:S01]  /*29f0*/  FENCE.VIEW.ASYNC.S ;  /* 0x00000000000073c6 */ /* 0x004ea20000000000 */
[----:B------:R-:W-:Y:S01]  /*2a00*/  SEL R11, R11, RZ, P1 ;  /* 0x000000ff0b0b7207 */ /* 0x000fe20000800000 */
[----:B--2---:R2:W-:Y:S01]  /*2a10*/  SYNCS.ARRIVE.TRANS64.RED.A1T0 RZ, [R0+URZ], RZ ;  /* 0x000000ff00ff79a7 */ /* 0x0045e200081004ff */
[----:B-1----:R-:W-:-:S02]  /*2a20*/  LOP3.LUT P3, RZ, R6, 0x1, RZ, 0xc0, !PT ;  /* 0x0000000106ff7812 */ /* 0x002fc4000786c0ff */
[----:B------:R-:W-:-:S04]  /*2a30*/  SEL R4, RZ, 0x1, P1 ;  /* 0x00000001ff047807 */ /* 0x000fc80000800000 */
[----:B------:R-:W-:Y:S02]  /*2a40*/  LOP3.LUT R10, R10, R4, RZ, 0x3c, !PT ;  /* 0x000000040a0a7212 */ /* 0x000fe400078e3cff */
[----:B--2---:R-:W-:-:S04]  /*2a50*/  SEL R0, RZ, 0x1, P0 ;  /* 0x00000001ff007807 */ /* 0x004fc80000000000 */
[----:B------:R-:W-:Y:S01]  /*2a60*/  LOP3.LUT R9, R9, R0, RZ, 0x3c, !PT ;  /* 0x0000000009097212 */ /* 0x000fe200078e3cff */
[----:B------:R-:W-:Y:S06]  /*2a70*/  @P3 BRA `(.L_x_45) ;  /* 0xfffffffc002c3947 */ /* 0x000fec000383ffff */
[----:B------:R-:W-:Y:S01]  /*2a80*/  ULEA UR5, UR6, UR37, 0x3 ;  /* 0x0000002506057291 */ /* 0x000fe2000f8e18ff */
[----:B------:R-:W-:-:S08]  /*2a90*/  SHF.L.U32 R2, R12, 0x1f, RZ ;  /* 0x0000001f0c027819 */ /* 0x000fd000000006ff */
[----:B------:R-:W1:Y:S02]  /*2aa0*/  SYNCS.PHASECHK.TRANS64 P0, [UR5+0xb0], R2 ;  /* 0x0000b002ff0075a7 */ /* 0x000e640008001005 */
[----:B-1----:R-:W-:Y:S05]  /*2ab0*/  @P0 BRA `(.L_x_46) ;  /* 0x0000000000080947 */ /* 0x002fea0003800000 */
[----:B------:R-:W1:Y:S02]  /*2ac0*/  SYNCS.PHASECHK.TRANS64.TRYWAIT P0, [UR5+0xb0], R2 ;  /* 0x0000b002ff0075a7 */ /* 0x000e640008001105 */
[----:B-1----:R-:W-:Y:S05]  /*2ad0*/  @!P0 BRA `(.L_x_47) ;  /* 0x0000006800988947 */ /* 0x002fea0003800000 */
.L_x_46:
[----:B------:R-:W-:-:S04]  /*2ae0*/  UIADD3 UR4, UPT, UPT, UR6, 0x1, URZ ;  /* 0x0000000106047890 */ /* 0x000fc8000fffe0ff */
[----:B------:R-:W-:-:S04]  /*2af0*/  UISETP.NE.AND UP0, UPT, UR4, 0x2, UPT ;  /* 0x000000020400788c */ /* 0x000fc8000bf05270 */
[----:B------:R-:W-:Y:S02]  /*2b00*/  USEL UR7, URZ, 0x1, UP0 ;  /* 0x00000001ff077887 */ /* 0x000fe40008000000 */
[----:B------:R-:W-:-:S04]  /*2b10*/  USEL UR4, UR4, URZ, UP0 ;  /* 0x000000ff04047287 */ /* 0x000fc80008000000 */
[----:B------:R-:W-:Y:S01]  /*2b20*/  ULEA UR4, UR4, UR37, 0x3 ;  /* 0x0000002504047291 */ /* 0x000fe2000f8e18ff */
[----:B-1----:R-:W-:-:S04]  /*2b30*/  LOP3.LUT R2, R12, UR7, RZ, 0x3c, !PT ;  /* 0x000000070c027c12 */ /* 0x002fc8000f8e3cff */
[----:B------:R-:W-:-:S04]  /*2b40*/  SHF.L.U32 R0, R2, 0x1f, RZ ;  /* 0x0000001f02007819 */ /* 0x000fc800000006ff */
[----:B------:R-:W1:Y:S02]  /*2b50*/  SYNCS.PHASECHK.TRANS64 P0, [UR4+0xb0], R0 ;  /* 0x0000b000ff0075a7 */ /* 0x000e640008001004 */
[----:B-1----:R-:W-:Y:S05]  /*2b60*/  @P0 EXIT ;  /* 0x000000000000094d */ /* 0x002fea0003800000 */
[----:B------:R-:W-:Y:S02]  /*2b70*/  SHF.L.U32 R2, R2, 0x1f, RZ ;  /* 0x0000001f02027819 */ /* 0x000fe400000006ff */
[----:B------:R-:W-:-:S07]  /*2b80*/  MOV R0, UR4 ;  /* 0x0000000400007c02 */ /* 0x000fce0008000f00 */
.L_x_48:
[----:B-1----:R1:W2:Y:S02]  /*2b90*/  SYNCS.PHASECHK.TRANS64.TRYWAIT P0, [R0+URZ+0xb0], R2 ;  /* 0x0000b002000075a7 */ /* 0x0022a400080011ff */
[----:B--2---:R-:W-:Y:S05]  /*2ba0*/  @!P0 NANOSLEEP.SYNCS 0x989680 ;  /* 0x009896800000895d */ /* 0x004fea0003900000 */
[----:B------:R-:W2:Y:S02]  /*2bb0*/  @!P0 SYNCS.PHASECHK.TRANS64 P0, [R0+URZ+0xb0], R2 ;  /* 0x0000b002000085a7 */ /* 0x000ea400080010ff */
[----:B--2---:R-:W-:Y:S05]  /*2bc0*/  @P0 EXIT ;  /* 0x000000000000094d */ /* 0x004fea0003800000 */
[----:B------:R-:W-:Y:S05]  /*2bd0*/  BRA `(.L_x_48) ;  /* 0xfffffffc00ec7947 */ /* 0x000fea000383ffff */
.L_x_41:
[----:B------:R-:W-:-:S09]  /*2be0*/  UISETP.NE.AND UP1, UPT, UR8, URZ, UPT ;  /* 0x000000ff0800728c */ /* 0x000fd2000bf25270 */
[----:B------:R-:W-:Y:S05]  /*2bf0*/  BRA.U UP1, `(.L_x_49) ;  /* 0x0000000d01cc7547 */ /* 0x000fea000b800000 */
[----:B------:R-:W-:Y:S01]  /*2c00*/  UMOV UR4, 0x40 ;  /* 0x0000004000047882 */ /* 0x000fe20000000000 */
[----:B------:R-:W-:Y:S01]  /*2c10*/  NOP ;  /* 0x0000000000007918 */ /* 0x000fe20000000000 */
[----:B------:R-:W-:Y:S01]  /*2c20*/  ULEA UR4, UR37, UR4, 0x18 ;  /* 0x0000000425047291 */ /* 0x000fe2000f8ec0ff */
[----:B------:R-:W-:Y:S02]  /*2c30*/  UMOV UR5, 0x400 ;  /* 0x0000040000057882 */ /* 0x000fe40000000000 */
[----:B------:R-:W-:-:S06]  /*2c40*/  ULEA UR37, UR37, UR5, 0x18 ;  /* 0x0000000525257291 */ /* 0x000fcc000f8ec0ff */
[----:B------:R-:W1:Y:S02]  /*2c50*/  LDS.U8 R0, [UR4+0x1c] ;  /* 0x00001c04ff007984 */ /* 0x000e640008000000 */
[----:B-1----:R-:W-:-:S13]  /*2c60*/  ISETP.NE.AND P0, PT, R0, RZ, PT ;  /* 0x000000ff0000720c */ /* 0x002fda0003f05270 */
[----:B------:R-:W-:Y:S05]  /*2c70*/  @P0 BRA `(.L_x_50) ;  /* 0x0000000000580947 */ /* 0x000fea0003800000 */
[----:B------:R-:W-:-:S13]  /*2c80*/  ELECT P0, URZ, PT ;  /* 0x0000000000ff782f */ /* 0x000fda0003800000 */
[----:B------:R-:W-:Y:S05]  /*2c90*/  @!P0 BRA `(.L_x_51) ;  /* 0x0000000000608947 */ /* 0x000fea0003800000 */
[----:B------:R-:W-:Y:S01]  /*2ca0*/  UMOV UR5, 0x10 ;  /* 0x0000001000057882 */ /* 0x000fe20000000000 */
[----:B------:R-:W-:Y:S01]  /*2cb0*/  HFMA2 R0, -RZ, RZ, 0, 5.9604644775390625e-08 ;  /* 0x00000001ff007431 */ /* 0x000fe200000001ff */
[----:B------:R-:W-:-:S03]  /*2cc0*/  MOV R2, 0xffff ;  /* 0x0000ffff00027802 */ /* 0x000fc60000000f00 */
[----:B------:R-:W-:Y:S04]  /*2cd0*/  DEPBAR.LE SB1, 0x36 ;  /* 0x00009d800000791a */ /* 0x000fe80000000000 */
[----:B------:R-:W1:Y:S02]  /*2ce0*/  UTCATOMSWS.FIND_AND_SET.ALIGN UP0, UR5, UR5 ;  /* 0x00000005000575e3 */ /* 0x000e640008000800 */
[----:B-1----:R-:W-:Y:S01]  /*2cf0*/  MOV R3, UR5 ;  /* 0x0000000500037c02 */ /* 0x002fe20008000f00 */
[----:B------:R-:W-:Y:S06]  /*2d00*/  BRA.U UP0, `(.L_x_52) ;  /* 0x0000000100187547 */ /* 0x000fec000b800000 */
.L_x_53:
[----:B------:R-:W-:Y:S05]  /*2d10*/  NANOSLEEP 0x64 ;  /* 0x000000640000795d */ /* 0x000fea0003800000 */
[----:B------:R-:W-:-:S05]  /*2d20*/  UMOV UR5, 0x10 ;  /* 0x0000001000057882 */ /* 0x000fca0000000000 */
[----:B------:R-:W-:Y:S04]  /*2d30*/  DEPBAR.LE SB1, 0x36 ;  /* 0x00009d800000791a */ /* 0x000fe80000000000 */
[----:B------:R-:W1:Y:S02]  /*2d40*/  UTCATOMSWS.FIND_AND_SET.ALIGN UP0, UR5, UR5 ;  /* 0x00000005000575e3 */ /* 0x000e640008000800 */
[----:B-1----:R-:W-:Y:S01]  /*2d50*/  MOV R3, UR5 ;  /* 0x0000000500037c02 */ /* 0x002fe20008000f00 */
[----:B------:R-:W-:Y:S05]  /*2d60*/  BRA.U !UP0, `(.L_x_53) ;  /* 0xfffffffd08e87547 */ /* 0x000fea000b83ffff */
.L_x_52:
[-C--:B------:R-:W-:Y:S02]  /*2d70*/  SHF.L.U32 R2, R2, R3.reuse, RZ ;  /* 0x0000000302027219 */ /* 0x080fe400000006ff */
[----:B------:R-:W-:Y:S01]  /*2d80*/  SHF.L.U32 R0, R0, R3, RZ ;  /* 0x0000000300007219 */ /* 0x000fe200000006ff */
[----:B------:R-:W-:Y:S02]  /*2d90*/  IMAD.SHL.U32 R3, R3, 0x20, RZ ;  /* 0x0000002003037824 */ /* 0x000fe400078e00ff */
[----:B------:R1:W-:Y:S04]  /*2da0*/  ATOMS.OR RZ, [UR4+0x14], R2 ;  /* 0x00001402ffff798c */ /* 0x0003e8000b000004 */
[----:B------:R1:W-:Y:S04]  /*2db0*/  ATOMS.OR RZ, [UR4+0x18], R0 ;  /* 0x00001800ffff798c */ /* 0x0003e8000b000004 */
[----:B------:R1:W-:Y:S01]  /*2dc0*/  STS [UR37+0x150], R3 ;  /* 0x00015003ff007988 */ /* 0x0003e20008000825 */
[----:B------:R-:W-:Y:S05]  /*2dd0*/  BRA `(.L_x_51) ;  /* 0x0000000000107947 */ /* 0x000fea0003800000 */
.L_x_50:
[----:B------:R-:W-:Y:S02]  /*2de0*/  MOV R0, 0xffffffff ;  /* 0xffffffff00007802 */ /* 0x000fe40000000f00 */
[----:B------:R-:W-:-:S03]  /*2df0*/  MOV R2, 0x2e20 ;  /* 0x00002e2000027802 */ /* 0x000fc60000000f00 */
[----:B------:R1:W-:Y:S04]  /*2e00*/  STS [UR37+0x150], R0 ;  /* 0x00015000ff007988 */ /* 0x0003e80008000825 */
[----:B-1-3-5:R-:W-:Y:S05]  /*2e10*/  CALL.REL.NOINC `($__internal_1_$__cuda_sm10x_tcgen05_guardrail_trap_phase_invalid_during_alloc) ;  /* 0x0000006c00dc7944 */ /* 0x02afea0003c00000 */
.L_x_51:
[----:B------:R-:W-:Y:S05]  /*2e20*/  WARPSYNC.ALL ;  /* 0x0000000000007948 */ /* 0x000fea0003800000 */
[----:B------:R-:W2:Y:S01]  /*2e30*/  S2UR UR5, SR_CgaCtaId ;  /* 0x00000000000579c3 */ /* 0x000ea20000008800 */
[----:B------:R-:W-:Y:S01]  /*2e40*/  UMOV UR4, 0x400 ;  /* 0x0000040000047882 */ /* 0x000fe20000000000 */
[----:B------:R-:W-:-:S06]  /*2e50*/  NOP ;  /* 0x0000000000007918 */ /* 0x000fcc0000000000 */
[----:B------:R-:W-:Y:S06]  /*2e60*/  BAR.ARV 0x6, 0xa0 ;  /* 0x0182800000007b1d */ /* 0x000fec0000002000 */
[----:B------:R-:W4:Y:S01]  /*2e70*/  LDCU UR7, c[0x0][0x38c] ;  /* 0x00007180ff0777ac */ /* 0x000f220008000800 */
[----:B------:R-:W-:Y:S01]  /*2e80*/  IMAD.MOV.U32 R11, RZ, RZ, 0x1 ;  /* 0x00000001ff0b7424 */ /* 0x000fe200078e00ff */
[----:B------:R-:W-:Y:S01]  /*2e90*/  CS2R R8, SRZ ;  /* 0x0000000000087805 */ /* 0x000fe2000001ff00 */
[----:B------:R-:W-:Y:S01]  /*2ea0*/  IMAD.MOV.U32 R10, RZ, RZ, RZ ;  /* 0x000000ffff0a7224 */ /* 0x000fe200078e00ff */
[----:B------:R-:W3:Y:S01]  /*2eb0*/  LDCU UR6, c[0x0][0x38c] ;  /* 0x00007180ff0677ac */ /* 0x000ee20008000800 */
[----:B------:R-:W-:Y:S01]  /*2ec0*/  UMOV UR15, URZ ;  /* 0x000000ff000f7c82 */ /* 0x000fe20008000000 */
[----:B------:R-:W-:Y:S01]  /*2ed0*/  UMOV UR14, URZ ;  /* 0x000000ff000e7c82 */ /* 0x000fe20008000000 */
[----:B--2---:R-:W-:Y:S01]  /*2ee0*/  ULEA UR5, UR5, UR4, 0x18 ;  /* 0x0000000405057291 */ /* 0x004fe2000f8ec0ff */
[----:B------:R-:W-:Y:S01]  /*2ef0*/  UMOV UR24, 0x0 ;  /* 0x0000000000187882 */ /* 0x000fe20000000000 */
[----:B------:R-:W-:-:S02]  /*2f00*/  UMOV UR25, 0x4410090 ;  /* 0x0441009000197882 */ /* 0x000fc40000000000 */
[----:B------:R-:W-:Y:S02]  /*2f10*/  UIADD3 UR10, UPT, UPT, UR5, 0x6400, URZ ;  /* 0x00006400050a7890 */ /* 0x000fe4000fffe0ff */
[----:B------:R-:W-:Y:S02]  /*2f20*/  UIADD3 UR11, UPT, UPT, UR5, 0x10400, URZ ;  /* 0x00010400050b7890 */ /* 0x000fe4000fffe0ff */
[----:B----4-:R-:W-:Y:S01]  /*2f30*/  UIADD3 UR7, UPT, UPT, UR7, 0x7f, URZ ;  /* 0x0000007f07077890 */ /* 0x010fe2000fffe0ff */
[----:B-1----:R-:W1:Y:S01]  /*2f40*/  LDS R0, [UR5+0x150] ;  /* 0x00015005ff007984 */ /* 0x002e620008000800 */
[----:B------:R-:W-:Y:S02]  /*2f50*/  USHF.R.U32.HI UR10, URZ, 0x4, UR10 ;  /* 0x00000004ff0a7899 */ /* 0x000fe4000801160a */
[----:B------:R-:W-:Y:S02]  /*2f60*/  USHF.R.S32.HI UR4, URZ, 0x1f, UR7 ;  /* 0x0000001fff047899 */ /* 0x000fe40008011407 */
[----:B------:R-:W-:-:S02]  /*2f70*/  USHF.R.U32.HI UR11, URZ, 0x4, UR11 ;  /* 0x00000004ff0b7899 */ /* 0x000fc4000801160b */
[----:B------:R-:W-:Y:S02]  /*2f80*/  ULEA.HI UR4, UR4, UR7, URZ, 0x7 ;  /* 0x0000000704047291 */ /* 0x000fe4000f8f38ff */
[----:B------:R-:W-:Y:S02]  /*2f90*/  ULOP3.LUT UR10, UR10, 0x3fff, URZ, 0xc0, !UPT ;  /* 0x00003fff0a0a7892 */ /* 0x000fe4000f8ec0ff */
[----:B------:R-:W-:Y:S02]  /*2fa0*/  USHF.R.S32.HI UR4, URZ, 0x7, UR4 ;  /* 0x00000007ff047899 */ /* 0x000fe40008011404 */
[----:B------:R-:W-:Y:S02]  /*2fb0*/  ULOP3.LUT UR11, UR11, 0x3fff, URZ, 0xc0, !UPT ;  /* 0x00003fff0b0b7892 */ /* 0x000fe4000f8ec0ff */
[----:B------:R-:W-:Y:S01]  /*2fc0*/  UISETP.LT.AND UP0, UPT, UR4, 0x1, UPT ;  /* 0x000000010400788c */ /* 0x000fe2000bf01270 */
[----:B------:R-:W-:Y:S01]  /*2fd0*/  UMOV UR22, 0x0 ;  /* 0x0000000000167882 */ /* 0x000fe20000000000 */
[----:B------:R-:W-:-:S02]  /*2fe0*/  UMOV UR23, 0x4410090 ;  /* 0x0441009000177882 */ /* 0x000fc40000000000 */
[----:B------:R-:W-:Y:S02]  /*2ff0*/  USEL UR9, UR4, 0x1, !UP0 ;  /* 0x0000000104097887 */ /* 0x000fe4000c000000 */
[----:B------:R-:W-:Y:S02]  /*3000*/  ULOP3.LUT UR10, UR10, 0x10000, URZ, 0xfc, !UPT ;  /* 0x000100000a0a7892 */ /* 0x000fe4000f8efcff */
[----:B------:R-:W-:Y:S02]  /*3010*/  ULOP3.LUT UR11, UR11, 0x4000000, URZ, 0xfc, !UPT ;  /* 0x040000000b0b7892 */ /* 0x000fe4000f8efcff */
[----:B------:R-:W-:Y:S02]  /*3020*/  UIADD3 UR9, UPT, UPT, -UR9, URZ, URZ ;  /* 0x000000ff09097290 */ /* 0x000fe4000fffe1ff */
[----:B---3--:R-:W-:Y:S01]  /*3030*/  UISETP.GE.AND UP3, UPT, UR6, 0x1, UPT ;  /* 0x000000010600788c */ /* 0x008fe2000bf66270 */
[----:B------:R-:W-:Y:S01]  /*3040*/  UMOV UR20, 0x0 ;  /* 0x0000000000147882 */ /* 0x000fe20000000000 */
[----:B------:R-:W-:Y:S01]  /*3050*/  UMOV UR21, 0x4410090 ;  /* 0x0441009000157882 */ /* 0x000fe20000000000 */
[----:B------:R-:W-:Y:S01]  /*3060*/  UMOV UR18, 0x0 ;  /* 0x0000000000127882 */ /* 0x000fe20000000000 */
[----:B------:R-:W-:Y:S01]  /*3070*/  UMOV UR19, 0x4410090 ;  /* 0x0441009000137882 */ /* 0x000fe20000000000 */
[----:B-1----:R-:W-:-:S15]  /*3080*/  R2UR UR16, R0 ;  /* 0x00000000001072ca */ /* 0x002fde00000e0000 */
.L_x_60:
[----:B------:R-:W-:Y:S02]  /*3090*/  LEA R0, R10, UR5, 0x3 ;  /* 0x000000050a007c11 */ /* 0x000fe4000f8e18ff */
[----:B------:R-:W-:Y:S02]  /*30a0*/  SHF.L.U32 R2, R9, 0x1f, RZ ;  /* 0x0000001f09027819 */ /* 0x000fe400000006ff */
[----:B------:R-:W-:Y:S01]  /*30b0*/  PLOP3.LUT P0, PT, PT, PT, UP3, 0x80, 0x8 ;  /* 0x000000000008781c */ /* 0x000fe20003f0f038 */
[----:B------:R-:W-:Y:S01]  /*30c0*/  VIADD R3, R0, 0xb0 ;  /* 0x000000b000037836 */ /* 0x000fe20000000000 */
[----:B-1----:R-:W1:Y:S02]  /*30d0*/  SYNCS.PHASECHK.TRANS64.TRYWAIT P1, [R0+URZ+0xa0], R2 ;  /* 0x0000a002000075a7 */ /* 0x002e6400080211ff */
[----:B-1-3--:R-:W-:Y:S09]  /*30e0*/  @!P1 BRA `(.L_x_54) ;  /* 0x00000064002c9947 */ /* 0x00aff20003800000 */
.L_x_143:
[----:B------:R-:W-:Y:S01]  /*30f0*/  LEA R4, R10, UR5, 0x4 ;  /* 0x000000050a047c11 */ /* 0x000fe2000f8e20ff */
[----:B------:R-:W-:Y:S01]  /*3100*/  @UP3 ULEA UR6, UR14, UR5, 0x3 ;  /* 0x000000050e063291 */ /* 0x000fe2000f8e18ff */
[----:B------:R-:W-:Y:S01]  /*3110*/  PLOP3.LUT P2, PT, PT, PT, PT, 0x80, 0x8 ;  /* 0x000000000008781c */ /* 0x000fe20003f4f070 */
[----:B------:R-:W-:Y:S01]  /*3120*/  ULEA UR7, UR15, UR5, 0x3 ;  /* 0x000000050f077291 */ /* 0x000fe2000f8e18ff */
[----:B------:R-:W-:Y:S02]  /*3130*/  PRMT R3, RZ, 0x654, R3 ;  /* 0x00000654ff037816 */ /* 0x000fe40000000003 */
[----:B------:R-:W2:Y:S01]  /*3140*/  LDS.128 R4, [R4+0x130] ;  /* 0x0001300004047984 */ /* 0x000ea20000000c00 */
[----:B-1----:R-:W-:Y:S02]  /*3150*/  @P0 SHF.L.U32 R2, R8, 0x1f, RZ ;  /* 0x0000001f08020819 */ /* 0x002fe400000006ff */
[----:B------:R-:W-:Y:S01]  /*3160*/  SHF.L.U32 R0, R11, 0x1f, RZ ;  /* 0x0000001f0b007819 */ /* 0x000fe200000006ff */
[----:B------:R-:W-:Y:S01]  /*3170*/  @!PT LDS RZ, [RZ] ;  /* 0x00000000fffff984 */ /* 0x000fe20000000800 */
[----:B------:R-:W-:Y:S01]  /*3180*/  @!PT LDS RZ, [RZ] ;  /* 0x00000000fffff984 */ /* 0x000fe20000000800 */
[----:B------:R-:W-:Y:S01]  /*3190*/  @!PT LDS RZ, [RZ] ;  /* 0x00000000fffff984 */ /* 0x000fe20000000800 */
[----:B------:R-:W-:Y:S01]  /*31a0*/  @!PT LDS RZ, [RZ] ;  /* 0x00000000fffff984 */ /* 0x000fe20000000800 */
[----:B------:R1:W-:Y:S06]  /*31b0*/  MEMBAR.ALL.CTA ;  /* 0x0000000000007992 */ /* 0x0003ec0000008000 */
[----:B-1----:R-:W1:Y:S02]  /*31c0*/  FENCE.VIEW.ASYNC.S ;  /* 0x00000000000073c6 */ /* 0x002e640000000000 */
[----:B-1----:R1:W-:Y:S01]  /*31d0*/  SYNCS.ARRIVE.TRANS64.RED.A1T0 RZ, [R3+URZ], RZ ;  /* 0x000000ff03ff79a7 */ /* 0x0023e200081004ff */
[----:B------:R1:W3:Y:S01]  /*31e0*/  @P0 SYNCS.PHASECHK.TRANS64.TRYWAIT P2, [UR6], R2 ;  /* 0x00000002ff0005a7 */ /* 0x0002e20008041106 */
[----:B------:R-:W-:Y:S01]  /*31f0*/  ULEA.HI UR6, UR15, UR15, URZ, 0x1 ;  /* 0x0000000f0f067291 */ /* 0x000fe2000f8f08ff */
[----:B--2---:R-:W-:-:S03]  /*3200*/  LOP3.LUT P1, RZ, R6, 0x1, RZ, 0xc0, !PT ;  /* 0x0000000106ff7812 */ /* 0x004fc6000782c0ff */
[----:B------:R-:W-:Y:S02]  /*3210*/  USHF.L.U32 UR8, UR6, 0x7, URZ ;  /* 0x0000000706087899 */ /* 0x000fe400080006ff */
[----:B------:R-:W-:Y:S02]  /*3220*/  ULOP3.LUT UR6, UR6, 0xffe, URZ, 0xc0, !UPT ;  /* 0x00000ffe06067892 */ /* 0x000fe4000f8ec0ff */
[----:B------:R-:W-:Y:S02]  /*3230*/  ULOP3.LUT UR8, UR8, 0xffffff00, URZ, 0xc0, !UPT ;  /* 0xffffff0008087892 */ /* 0x000fe4000f8ec0ff */
[----:B------:R-:W-:Y:S02]  /*3240*/  UIADD3 UR6, UPT, UPT, -UR6, UR15, URZ ;  /* 0x0000000f06067290 */ /* 0x000fe4000fffe1ff */
[----:B------:R-:W-:Y:S01]  /*3250*/  UIADD3 UR8, UPT, UPT, UR16, UR8, URZ ;  /* 0x0000000810087290 */ /* 0x000fe2000fffe0ff */
[----:B------:R-:W2:Y:S03]  /*3260*/  SYNCS.PHASECHK.TRANS64.TRYWAIT P0, [UR7+0xe0], R0 ;  /* 0x0000e000ff0075a7 */ /* 0x000ea60008001107 */
[----:B------:R-:W-:Y:S01]  /*3270*/  ULEA UR8, UR6, UR8, 0x14 ;  /* 0x0000000806087291 */ /* 0x000fe2000f8ea0ff */
[----:B-123--:R-:W-:Y:S11]  /*3280*/  @!P0 BRA `(.L_x_55) ;  /* 0x0000006000d88947 */ /* 0x00eff60003800000 */
.L_x_145:
[----:B------:R-:W-:Y:S01]  /*3290*/  IADD3 R10, PT, PT, R10, 0x1, RZ ;  /* 0x000000010a0a7810 */ /* 0x000fe20007ffe0ff */
[----:B------:R-:W-:Y:S06]  /*32a0*/  BRA.U !UP3, `(.L_x_56) ;  /* 0x000000010bc07547 */ /* 0x000fec000b800000 */
[----:B------:R-:W-:Y:S01]  /*32b0*/  UPLOP3.LUT UP4, UPT, UPT, UPT, UPT, 0x40, 0x4 ;  /* 0x000000000004789c */ /* 0x000fe20003f8e870 */
[----:B------:R-:W-:Y:S01]  /*32c0*/  UMOV UR13, UR9 ;  /* 0x00000009000d7c82 */ /* 0x000fe20008000000 */
[----:B------:R-:W-:Y:S01]  /*32d0*/  UMOV UR12, UR4 ;  /* 0x00000004000c7c82 */ /* 0x000fe20008000000 */
[----:B------:R-:W-:-:S08]  /*32e0*/  UMOV UR17, UR14 ;  /* 0x0000000e00117c82 */ /* 0x000fd00008000000 */
.L_x_59:
[----:B------:R-:W-:Y:S02]  /*32f0*/  UIADD3 UR13, UPT, UPT, UR13, 0x1, URZ ;  /* 0x000000010d0d7890 */ /* 0x000fe4000fffe0ff */
[----:B--2---:R-:W-:Y:S02]  /*3300*/  ULEA UR6, UR17, UR5, 0x3 ;  /* 0x0000000511067291 */ /* 0x004fe4000f8e18ff */
[----:B------:R-:W-:Y:S01]  /*3310*/  UISETP.NE.AND UP0, UPT, UR13, URZ, UPT ;  /* 0x000000ff0d00728c */ /* 0x000fe2000bf05270 */
[----:B---3--:R-:W-:Y:S10]  /*3320*/  @P2 BRA `(.L_x_57) ;  /* 0x00000000000c2947 */ /* 0x008ff40003800000 */
[----:B-1----:R-:W-:Y:S04]  /*3330*/  SHF.L.U32 R2, R8, 0x1f, RZ ;  /* 0x0000001f08027819 */ /* 0x002fe800000006ff */
[----:B------:R-:W1:Y:S02]  /*3340*/  SYNCS.PHASECHK.TRANS64.TRYWAIT P0, [UR6], R2 ;  /* 0x00000002ff0075a7 */ /* 0x000e640008001106 */
[----:B-1----:R-:W-:Y:S05]  /*3350*/  @!P0 BRA `(.L_x_58) ;  /* 0x0000006000bc8947 */ /* 0x002fea0003800000 */
.L_x_57:
[----:B------:R-:W-:Y:S01]  /*3360*/  UISETP.NE.AND UP1, UPT, UR12, 0x1, UPT ;  /* 0x000000010c00788c */ /* 0x000fe2000bf25270 */
[----:B------:R-:W-:Y:S01]  /*3370*/  PLOP3.LUT P2, PT, PT, PT, PT, 0x80, 0x8 ;  /* 0x000000000008781c */ /* 0x000fe20003f4f070 */
[----:B------:R-:W-:Y:S02]  /*3380*/  UIADD3 UR14, UPT, UPT, UR17, 0x1, URZ ;  /* 0x00000001110e7890 */ /* 0x000fe4000fffe0ff */
[----:B------:R-:W-:Y:S02]  /*3390*/  ULEA UR28, UR17, UR11, 0xb ;  /* 0x0000000b111c7291 */ /* 0x000fe4000f8e58ff */
[----:B------:R-:W-:Y:S01]  /*33a0*/  UISETP.NE.AND UP2, UPT, UR14, 0x5, UPT ;  /* 0x000000050e00788c */ /* 0x000fe2000bf45270 */
[----:B------:R-:W-:Y:S01]  /*33b0*/  PLOP3.LUT P0, PT, PT, PT, UP1, 0x80, 0x8 ;  /* 0x000000000008781c */ /* 0x000fe20003f0f018 */
[----:B------:R-:W-:Y:S02]  /*33c0*/  UIADD3 UR40, UPT, UPT, UR28, 0x100, URZ ;  /* 0x000001001c287890 */ /* 0x000fe4000fffe0ff */
[----:B------:R-:W-:Y:S02]  /*33d0*/  USEL UR27, URZ, 0x1, UP2 ;  /* 0x00000001ff1b7887 */ /* 0x000fe40009000000 */
[----:B------:R-:W-:Y:S02]  /*33e0*/  USEL UR14, UR14, URZ, UP2 ;  /* 0x000000ff0e0e7287 */ /* 0x000fe40009000000 */
[----:B------:R-:W-:Y:S02]  /*33f0*/  UIADD3 UR36, UPT, UPT, UR28, 0x200, URZ ;  /* 0x000002001c247890 */ /* 0x000fe4000fffe0ff */
[----:B------:R-:W-:Y:S01]  /*3400*/  @UP1 ULEA UR26, UR14, UR5, 0x3 ;  /* 0x000000050e1a1291 */ /* 0x000fe2000f8e18ff */
[----:B------:R-:W-:Y:S01]  /*3410*/  LOP3.LUT R8, R8, UR27, RZ, 0x3c, !PT ;  /* 0x0000001b08087c12 */ /* 0x000fe2000f8e3cff */
[----:B------:R-:W-:Y:S02]  /*3420*/  UIADD3 UR32, UPT, UPT, UR28, 0x300, URZ ;  /* 0x000003001c207890 */ /* 0x000fe4000fffe0ff */
[----:B------:R-:W-:Y:S01]  /*3430*/  UIADD3 UR6, UPT, UPT, UR6, 0x28, URZ ;  /* 0x0000002806067890 */ /* 0x000fe2000fffe0ff */
[----:B-1----:R-:W-:Y:S01]  /*3440*/  @P0 SHF.L.U32 R0, R8, 0x1f, RZ ;  /* 0x0000001f08000819 */ /* 0x002fe200000006ff */
[----:B------:R-:W-:Y:S01]  /*3450*/  UIADD3 UR12, UPT, UPT, UR12, -0x1, URZ ;  /* 0xffffffff0c0c7890 */ /* 0x000fe2000fffe0ff */
[----:B------:R-:W-:Y:S02]  /*3460*/  UMOV UR29, 0x40004040 ;  /* 0x40004040001d7882 */ /* 0x000fe40000000000 */
[----:B------:R2:W3:Y:S01]  /*3470*/  @P0 SYNCS.PHASECHK.TRANS64.TRYWAIT P2, [UR26], R0 ;  /* 0x00000000ff0005a7 */ /* 0x0004e2000804111a */
[----:B------:R-:W-:Y:S01]  /*3480*/  ULEA UR26, UR17, UR10, 0x9 ;  /* 0x0000000a111a7291 */ /* 0x000fe2000f8e48ff */
[----:B------:R-:W-:Y:S01]  /*3490*/  UMOV UR27, 0x40004040 ;  /* 0x40004040001b7882 */ /* 0x000fe20000000000 */
[----:B------:R-:W-:Y:S02]  /*34a0*/  UMOV UR41, 0x40004040 ;  /* 0x4000404000297882 */ /* 0x000fe40000000000 */
[----:B------:R-:W-:Y:S02]  /*34b0*/  UIADD3 UR38, UPT, UPT, UR26, 0x2, URZ ;  /* 0x000000021a267890 */ /* 0x000fe4000fffe0ff */
[----:B------:R-:W-:Y:S02]  /*34c0*/  UIADD3 UR34, UPT, UPT, UR26, 0x4, URZ ;  /* 0x000000041a227890 */ /* 0x000fe4000fffe0ff */
[----:B------:R-:W-:Y:S01]  /*34d0*/  UIADD3 UR30, UPT, UPT, UR26, 0x6, URZ ;  /* 0x000000061a1e7890 */ /* 0x000fe2000fffe0ff */
[----:B------:R2:W-:Y:S01]  /*34e0*/  UTCQMMA gdesc[UR26], gdesc[UR28], tmem[UR8], tmem[UR24], idesc[UR25], UP4 ;  /* 0x00ff181c1a0075ea */ /* 0x0005e2000a000308 */
[----:B------:R-:W-:Y:S01]  /*34f0*/  UPLOP3.LUT UP4, UPT, UPT, UPT, UPT, 0x80, 0x8 ;  /* 0x000000000008789c */ /* 0x000fe20003f8f070 */
[----:B------:R-:W-:Y:S01]  /*3500*/  UMOV UR39, 0x40004040 ;  /* 0x4000404000277882 */ /* 0x000fe20000000000 */
[----:B------:R-:W-:Y:S01]  /*3510*/  UMOV UR37, 0x40004040 ;  /* 0x4000404000257882 */ /* 0x000fe20000000000 */
[----:B------:R2:W-:Y:S01]  /*3520*/  UTCQMMA gdesc[UR38], gdesc[UR40], tmem[UR8], tmem[UR22], idesc[UR23], UPT ;  /* 0x00ff1628260075ea */ /* 0x0005e2000b800308 */
[----:B------:R-:W-:Y:S01]  /*3530*/  UMOV UR35, 0x40004040 ;  /* 0x4000404000237882 */ /* 0x000fe20000000000 */
[----:B------:R-:W-:Y:S01]  /*3540*/  UMOV UR33, 0x40004040 ;  /* 0x4000404000217882 */ /* 0x000fe20000000000 */
[----:B------:R-:W-:Y:S01]  /*3550*/  UMOV UR31, 0x40004040 ;  /* 0x40004040001f7882 */ /* 0x000fe20000000000 */
[----:B------:R2:W-:Y:S01]  /*3560*/  UTCQMMA gdesc[UR34], gdesc[UR36], tmem[UR8], tmem[UR20], idesc[UR21], UPT ;  /* 0x00ff1424220075ea */ /* 0x0005e2000b800308 */
[----:B------:R2:W-:Y:S01]  /*3570*/  UTCQMMA gdesc[UR30], gdesc[UR32], tmem[UR8], tmem[UR18], idesc[UR19], UPT ;  /* 0x00ff12201e0075ea */ /* 0x0005e2000b800308 */
[----:B------:R2:W-:Y:S01]  /*3580*/  UTCBAR [UR6], URZ ;  /* 0x000000ff060073e9 */ /* 0x0005e200080000ff */
[----:B------:R-:W-:Y:S01]  /*3590*/  UMOV UR17, UR14 ;  /* 0x0000000e00117c82 */ /* 0x000fe20008000000 */
[----:B------:R-:W-:Y:S05]  /*35a0*/  BRA.U UP0, `(.L_x_59) ;  /* 0xfffffffd00507547 */ /* 0x000fea000b83ffff */
.L_x_56:
[----:B------:R-:W-:Y:S01]  /*35b0*/  UIADD3 UR15, UPT, UPT, UR15, 0x1, URZ ;  /* 0x000000010f0f7890 */ /* 0x000fe2000fffe0ff */
[C---:B------:R-:W-:Y:S01]  /*35c0*/  ISETP.NE.AND P0, PT, R10.reuse, 0x2, PT ;  /* 0x000000020a00780c */ /* 0x040fe20003f05270 */
[----:B------:R-:W-:Y:S02]  /*35d0*/  UIADD3 UR7, UPT, UPT, UR7, 0xc0, URZ ;  /* 0x000000c007077890 */ /* 0x000fe4000fffe0ff */
[----:B------:R-:W-:Y:S01]  /*35e0*/  UISETP.NE.AND UP0, UPT, UR15, 0x4, UPT ;  /* 0x000000040f00788c */ /* 0x000fe2000bf05270 */
[----:B-12---:R-:W-:Y:S02]  /*35f0*/  SEL R0, RZ, 0x1, P0 ;  /* 0x00000001ff007807 */ /* 0x006fe40000000000 */
[----:B------:R-:W-:Y:S01]  /*3600*/  SEL R10, R10, RZ, P0 ;  /* 0x000000ff0a0a7207 */ /* 0x000fe20000000000 */
[----:B------:R-:W-:Y:S01]  /*3610*/  USEL UR6, URZ, 0x1, UP0 ;  /* 0x00000001ff067887 */ /* 0x000fe20008000000 */
[----:B------:R-:W-:Y:S01]  /*3620*/  LOP3.LUT R9, R9, R0, RZ, 0x3c, !PT ;  /* 0x0000000009097212 */ /* 0x000fe200078e3cff */
[----:B------:R-:W-:Y:S01]  /*3630*/  USEL UR15, UR15, URZ, UP0 ;  /* 0x000000ff0f0f7287 */ /* 0x000fe20008000000 */
[----:B------:R1:W-:Y:S03]  /*3640*/  UTCBAR [UR7], URZ ;  /* 0x000000ff070073e9 */ /* 0x0003e600080000ff */
[----:B------:R-:W-:Y:S01]  /*3650*/  LOP3.LUT R11, R11, UR6, RZ, 0x3c, !PT ;  /* 0x000000060b0b7c12 */ /* 0x000fe2000f8e3cff */
[----:B------:R-:W-:Y:S07]  /*3660*/  @P1 BRA `(.L_x_60) ;  /* 0xfffffff800881947 */ /* 0x000fee000383ffff */
[----:B------:R-:W2:Y:S01]  /*3670*/  S2UR UR4, SR_CgaCtaId ;  /* 0x00000000000479c3 */ /* 0x000ea20000008800 */
[----:B------:R-:W-:Y:S01]  /*3680*/  ELECT P0, URZ, PT ;  /* 0x0000000000ff782f */ /* 0x000fe20003800000 */
[----:B------:R-:W-:Y:S01]  /*3690*/  IMAD.MOV.U32 R0, RZ, RZ, 0x1 ;  /* 0x00000001ff007424 */ /* 0x000fe200078e00ff */
[----:B------:R-:W-:Y:S01]  /*36a0*/  UIADD3 UR5, UPT, UPT, UR5, 0xe0, URZ ;  /* 0x000000e005057890 */ /* 0x000fe2000fffe0ff */
[----:B------:R-:W-:Y:S01]  /*36b0*/  SHF.L.U32 R2, R11, 0x1f, RZ ;  /* 0x0000001f0b027819 */ /* 0x000fe200000006ff */
[----:B------:R-:W-:-:S03]  /*36c0*/  UMOV UR6, 0x40 ;  /* 0x0000004000067882 */ /* 0x000fc60000000000 */
[----:B------:R-:W-:Y:S01]  /*36d0*/  UVIRTCOUNT.DEALLOC.SMPOOL 0x80 ;  /* 0x000000800000784c */ /* 0x000fe20000000000 */
[----:B--2---:R-:W-:Y:S02]  /*36e0*/  ULEA UR4, UR4, UR6, 0x18 ;  /* 0x0000000604047291 */ /* 0x004fe4000f8ec0ff */
[----:B------:R-:W-:-:S07]  /*36f0*/  ULEA UR6, UR15, UR5, 0x3 ;  /* 0x000000050f067291 */ /* 0x000fce000f8e18ff */
[----:B------:R2:W-:Y:S02]  /*3700*/  @P0 STS.U8 [UR4+0x1c], R0 ;  /* 0x00001c00ff000988 */ /* 0x0005e40008000004 */
[----:B------:R-:W4:Y:S02]  /*3710*/  SYNCS.PHASECHK.TRANS64.TRYWAIT P0, [UR6], R2 ;  /* 0x00000002ff0075a7 */ /* 0x000f240008001106 */
[----:B--2-4-:R-:W-:Y:S05]  /*3720*/  @!P0 BRA `(.L_x_61) ;  /* 0x0000005c00e08947 */ /* 0x014fea0003800000 */
.L_x_148:
[----:B-1----:R-:W-:-:S04]  /*3730*/  UIADD3 UR7, UPT, UPT, UR15, 0x1, URZ ;  /* 0x000000010f077890 */ /* 0x002fc8000fffe0ff */
[----:B------:R-:W-:-:S04]  /*3740*/  UISETP.NE.AND UP0, UPT, UR7, 0x4, UPT ;  /* 0x000000040700788c */ /* 0x000fc8000bf05270 */
[----:B------:R-:W-:Y:S02]  /*3750*/  USEL UR8, URZ, 0x1, UP0 ;  /* 0x00000001ff087887 */ /* 0x000fe40008000000 */
[----:B------:R-:W-:-:S04]  /*3760*/  USEL UR7, UR7, URZ, UP0 ;  /* 0x000000ff07077287 */ /* 0x000fc80008000000 */
[----:B------:R-:W-:Y:S01]  /*3770*/  ULEA UR6, UR7, UR5, 0x3 ;  /* 0x0000000507067291 */ /* 0x000fe2000f8e18ff */
[----:B--2---:R-:W-:-:S04]  /*3780*/  LOP3.LUT R2, R11, UR8, RZ, 0x3c, !PT ;  /* 0x000000080b027c12 */ /* 0x004fc8000f8e3cff */
[----:B------:R-:W-:-:S04]  /*3790*/  SHF.L.U32 R3, R2, 0x1f, RZ ;  /* 0x0000001f02037819 */ /* 0x000fc800000006ff */
[----:B------:R-:W1:Y:S02]  /*37a0*/  SYNCS.PHASECHK.TRANS64.TRYWAIT P0, [UR6], R3 ;  /* 0x00000003ff0075a7 */ /* 0x000e640008001106 */
[----:B-1----:R-:W-:Y:S05]  /*37b0*/  @!P0 BRA `(.L_x_62) ;  /* 0x0000005c00d48947 */ /* 0x002fea0003800000 */
.L_x_150:
        /* <DEDUP_REMOVED lines=9> */
.L_x_152:
[----:B------:R-:W-:-:S04]  /*3850*/  UIADD3 UR7, UPT, UPT, UR7, 0x1, URZ ;  /* 0x0000000107077890 */ /* 0x000fc8000fffe0ff */
[----:B------:R-:W-:-:S04]  /*3860*/  UISETP.NE.AND UP0, UPT, UR7, 0x4, UPT ;  /* 0x000000040700788c */ /* 0x000fc8000bf05270 */
[----:B------:R-:W-:Y:S02]  /*3870*/  USEL UR6, URZ, 0x1, UP0 ;  /* 0x00000001ff067887 */ /* 0x000fe40008000000 */
[----:B------:R-:W-:-:S04]  /*3880*/  USEL UR7, UR7, URZ, UP0 ;  /* 0x000000ff07077287 */ /* 0x000fc80008000000 */
[----:B------:R-:W-:Y:S01]  /*3890*/  ULEA UR7, UR7, UR5, 0x3 ;  /* 0x0000000507077291 */ /* 0x000fe2000f8e18ff */
[----:B------:R-:W-:-:S04]  /*38a0*/  LOP3.LUT R2, R2, UR6, RZ, 0x3c, !PT ;  /* 0x0000000602027c12 */ /* 0x000fc8000f8e3cff */
[----:B------:R-:W-:-:S04]  /*38b0*/  SHF.L.U32 R2, R2, 0x1f, RZ ;  /* 0x0000001f02027819 */ /* 0x000fc800000006ff */
[----:B------:R-:W2:Y:S02]  /*38c0*/  SYNCS.PHASECHK.TRANS64.TRYWAIT P0, [UR7], R2 ;  /* 0x00000002ff0075a7 */ /* 0x000ea40008001107 */
[----:B--2---:R-:W-:Y:S05]  /*38d0*/  @!P0 BRA `(.L_x_64) ;  /* 0x0000005c00bc8947 */ /* 0x004fea0003800000 */
.L_x_154:
[----:B------:R-:W-:Y:S01]  /*38e0*/  NOP ;  /* 0x0000000000007918 */ /* 0x000fe20000000000 */
[----:B-1----:R-:W1:Y:S01]  /*38f0*/  LDS R0, [UR4+0x14] ;  /* 0x00001404ff007984 */ /* 0x002e620008000800 */
[----:B------:R-:W-:Y:S01]  /*3900*/  ULOP3.LUT UR6, UR16, 0xffff, URZ, 0xc0, !UPT ;  /* 0x0000ffff10067892 */ /* 0x000fe2000f8ec0ff */
[----:B------:R-:W-:Y:S01]  /*3910*/  UMOV UR8, 0xffff ;  /* 0x0000ffff00087882 */ /* 0x000fe20000000000 */
[----:B------:R-:W-:Y:S02]  /*3920*/  UMOV UR5, 0x1 ;  /* 0x0000000100057882 */ /* 0x000fe40000000000 */
[----:B------:R-:W-:-:S04]  /*3930*/  USHF.R.U32.HI UR6, URZ, 0x5, UR6 ;  /* 0x00000005ff067899 */ /* 0x000fc80008011606 */
[----:B------:R-:W-:Y:S02]  /*3940*/  USHF.L.U32 UR8, UR8, UR6, URZ ;  /* 0x0000000608087299 */ /* 0x000fe400080006ff */
[----:B------:R-:W-:-:S04]  /*3950*/  USHF.L.U32 UR5, UR5, UR6, URZ ;  /* 0x0000000605057299 */ /* 0x000fc800080006ff */
[----:B-1----:R-:W-:-:S04]  /*3960*/  LOP3.LUT R0, R0, UR8, RZ, 0xc0, !PT ;  /* 0x0000000800007c12 */ /* 0x002fc8000f8ec0ff */
[----:B------:R-:W-:-:S13]  /*3970*/  ISETP.NE.AND P0, PT, R0, UR8, PT ;  /* 0x0000000800007c0c */ /* 0x000fda000bf05270 */
[----:B------:R-:W-:Y:S05]  /*3980*/  @P0 BRA `(.L_x_65) ;  /* 0x0000000000580947 */ /* 0x000fea0003800000 */
[----:B------:R-:W1:Y:S02]  /*3990*/  LDS R0, [UR4+0x18] ;  /* 0x00001804ff007984 */ /* 0x000e640008000800 */
[----:B-1----:R-:W-:-:S04]  /*39a0*/  LOP3.LUT R0, R0, UR5, RZ, 0xc0, !PT ;  /* 0x0000000500007c12 */ /* 0x002fc8000f8ec0ff */
[----:B------:R-:W-:-:S13]  /*39b0*/  ISETP.NE.AND P0, PT, R0, UR5, PT ;  /* 0x0000000500007c0c */ /* 0x000fda000bf05270 */
[----:B------:R-:W-:Y:S05]  /*39c0*/  @P0 BRA `(.L_x_66) ;  /* 0x00000000003c0947 */ /* 0x000fea0003800000 */
[----:B------:R-:W1:Y:S01]  /*39d0*/  S2R R2, SR_LANEID ;  /* 0x0000000000027919 */ /* 0x000e620000000000 */
[----:B------:R-:W-:Y:S01]  /*39e0*/  ULOP3.LUT UR8, URZ, UR8, URZ, 0x33, !UPT ;  /* 0x00000008ff087292 */ /* 0x000fe2000f8e33ff */
[----:B------:R-:W-:Y:S02]  /*39f0*/  VOTEU.ANY UR7, UPT, PT ;  /* 0x0000000000077886 */ /* 0x000fe400038e0100 */
[----:B------:R-:W-:-:S03]  /*3a00*/  UFLO.U32 UR7, UR7 ;  /* 0x00000007000772bd */ /* 0x000fc600080e0000 */
[----:B------:R-:W-:-:S04]  /*3a10*/  IMAD.U32 R0, RZ, RZ, UR8 ;  /* 0x00000008ff007e24 */ /* 0x000fc8000f8e00ff */
[----:B------:R2:W4:Y:S02]  /*3a20*/  REDUX UR6, R0 ;  /* 0x00000000000673c4 */ /* 0x0005240000000000 */
[----:B------:R1:W-:Y:S02]  /*3a30*/  UTCATOMSWS.AND URZ, UR8 ;  /* 0x0000000800ff79e3 */ /* 0x0003e40008000000 */
[----:B-1----:R-:W-:Y:S02]  /*3a40*/  ISETP.EQ.U32.AND P0, PT, R2, UR7, PT ;  /* 0x0000000702007c0c */ /* 0x002fe4000bf02070 */
[----:B--2---:R-:W-:Y:S02]  /*3a50*/  LOP3.LUT R0, RZ, UR5, RZ, 0x33, !PT ;  /* 0x00000005ff007c12 */ /* 0x004fe4000f8e33ff */
[----:B----4-:R-:W-:Y:S02]  /*3a60*/  MOV R2, UR6 ;  /* 0x0000000600027c02 */ /* 0x010fe40008000f00 */
[----:B------:R-:W1:Y:S07]  /*3a70*/  REDUX UR5, R0 ;  /* 0x00000000000573c4 */ /* 0x000e6e0000000000 */
[----:B------:R2:W-:Y:S01]  /*3a80*/  @P0 ATOMS.AND RZ, [UR4+0x14], R2 ;  /* 0x00001402ffff098c */ /* 0x0005e2000a800004 */
[----:B-1----:R-:W-:-:S05]  /*3a90*/  IMAD.U32 R0, RZ, RZ, UR5 ;  /* 0x00000005ff007e24 */ /* 0x002fca000f8e00ff */
[----:B------:R2:W-:Y:S01]  /*3aa0*/  @P0 ATOMS.AND RZ, [UR4+0x18], R0 ;  /* 0x00001800ffff098c */ /* 0x0005e2000a800004 */
[----:B------:R-:W-:Y:S05]  /*3ab0*/  BRA `(.L_x_67) ;  /* 0x0000000000147947 */ /* 0x000fea0003800000 */
.L_x_66:
[----:B------:R-:W-:Y:S02]  /*3ac0*/  MOV R2, 0x3ae0 ;  /* 0x00003ae000027802 */ /* 0x000fe40000000f00 */
[----:B---3-5:R-:W-:Y:S05]  /*3ad0*/  CALL.REL.NOINC `($__internal_0_$__cuda_sm10x_tcgen05_guardrail_trap_col_being_dealloced_not_returned_by_alloc) ;  /* 0x0000006000a07944 */ /* 0x028fea0003c00000 */
[----:B------:R-:W-:Y:S05]  /*3ae0*/  BRA `(.L_x_67) ;  /* 0x0000000000087947 */ /* 0x000fea0003800000 */
.L_x_65:
[----:B------:R-:W-:Y:S02]  /*3af0*/  MOV R2, 0x3b10 ;  /* 0x00003b1000027802 */ /* 0x000fe40000000f00 */
[----:B---3-5:R-:W-:Y:S05]  /*3b00*/  CALL.REL.NOINC `($__internal_2_$__cuda_sm10x_tcgen05_guardrail_trap_unallocated_columns_being_dealloced) ;  /* 0x0000006000ac7944 */ /* 0x028fea0003c00000 */
.L_x_67:
[----:B------:R-:W-:Y:S01]  /*3b10*/  NOP ;  /* 0x0000000000007918 */ /* 0x000fe20000000000 */
[----:B------:R-:W-:Y:S05]  /*3b20*/  EXIT ;  /* 0x000000000000794d */ /* 0x000fea0003800000 */
.L_x_49:
[----:B------:R-:W-:-:S09]  /*3b30*/  UISETP.NE.OR UP2, UPT, UR8, 0x3, !UP2 ;  /* 0x000000030800788c */ /* 0x000fd2000d745670 */
[----:B------:R-:W-:Y:S05]  /*3b40*/  BRA.U UP2, `(.L_x_68) ;  /* 0x0000001102087547 */ /* 0x000fea000b800000 */
[----:B------:R-:W1:Y:S01]  /*3b50*/  LDC R0, c[0x0][0xb30] ;  /* 0x0002cc00ff007b82 */ /* 0x000e620000000800 */
[----:B------:R-:W2:Y:S01]  /*3b60*/  LDCU.64 UR8, c[0x0][0x888] ;  /* 0x00011100ff0877ac */ /* 0x000ea20008000a00 */
[----:B------:R-:W-:Y:S02]  /*3b70*/  HFMA2 R27, -RZ, RZ, 0, 0 ;  /* 0x00000000ff1b7431 */ /* 0x000fe400000001ff */
[----:B------:R-:W-:Y:S01]  /*3b80*/  IMAD.MOV.U32 R29, RZ, RZ, 0x1 ;  /* 0x00000001ff1d7424 */ /* 0x000fe200078e00ff */
[----:B------:R-:W-:Y:S01]  /*3b90*/  MOV R25, 0x1000 ;  /* 0x0000100000197802 */ /* 0x000fe20000000f00 */
[----:B------:R-:W4:Y:S01]  /*3ba0*/  LDCU.64 UR4, c[0x0][0x890] ;  /* 0x00011200ff0477ac */ /* 0x000f220008000a00 */
[----:B------:R-:W-:Y:S01]  /*3bb0*/  IMAD.MOV.U32 R28, RZ, RZ, RZ ;  /* 0x000000ffff1c7224 */ /* 0x000fe200078e00ff */
[----:B------:R-:W3:Y:S01]  /*3bc0*/  LDC R24, c[0x0][0x370] ;  /* 0x0000dc00ff187b82 */ /* 0x000ee20000000800 */
[----:B------:R-:W-:Y:S01]  /*3bd0*/  UMOV UR7, 0x400 ;  /* 0x0000040000077882 */ /* 0x000fe20000000000 */
[----:B------:R-:W-:-:S02]  /*3be0*/  UPLOP3.LUT UP1, UPT, UPT, UPT, UPT, 0x40, 0x4 ;  /* 0x000000000004789c */ /* 0x000fc40003f2e870 */
[----:B------:R-:W-:-:S04]  /*3bf0*/  ULEA UR7, UR37, UR7, 0x18 ;  /* 0x0000000725077291 */ /* 0x000fc8000f8ec0ff */
[----:B------:R-:W3:Y:S01]  /*3c00*/  LDC R3, c[0x0][0xb0c] ;  /* 0x0002c300ff037b82 */ /* 0x000ee20000000800 */
[----:B------:R-:W-:Y:S02]  /*3c10*/  UIADD3 UR13, UPT, UPT, UR7, 0x68, URZ ;  /* 0x00000068070d7890 */ /* 0x000fe4000fffe0ff */
[----:B--2---:R-:W-:Y:S02]  /*3c20*/  UISETP.NE.U32.AND UP2, UPT, UR8, URZ, UPT ;  /* 0x000000ff0800728c */ /* 0x004fe4000bf45070 */
[----:B------:R-:W-:Y:S02]  /*3c30*/  UIADD3 UR33, UPT, UPT, UR7, 0x50, URZ ;  /* 0x0000005007217890 */ /* 0x000fe4000fffe0ff */
[----:B----4-:R-:W-:Y:S01]  /*3c40*/  UISETP.NE.U32.AND UP3, UPT, UR4, URZ, UPT ;  /* 0x000000ff0400728c */ /* 0x010fe2000bf65070 */
[----:B------:R-:W2:Y:S01]  /*3c50*/  LDC R18, c[0x0][0xb20] ;  /* 0x0002c800ff127b82 */ /* 0x000ea20000000800 */
[----:B-1----:R-:W-:Y:S01]  /*3c60*/  ISETP.NE.AND P1, PT, R0, 0x1, PT ;  /* 0x000000010000780c */ /* 0x002fe20003f25270 */
[----:B------:R-:W-:-:S02]  /*3c70*/  UISETP.NE.AND.EX UP2, UPT, UR9, URZ, UPT, UP2 ;  /* 0x000000ff0900728c */ /* 0x000fc4000bf45320 */
[----:B------:R-:W-:Y:S02]  /*3c80*/  UIADD3 UR25, UPT, UPT, UR7, 0x58, URZ ;  /* 0x0000005807197890 */ /* 0x000fe4000fffe0ff */
[----:B------:R-:W-:Y:S02]  /*3c90*/  UIADD3 UR17, UPT, UPT, UR7, 0x60, URZ ;  /* 0x0000006007117890 */ /* 0x000fe4000fffe0ff */
[----:B------:R-:W1:Y:S01]  /*3ca0*/  LDC.64 R30, c[0x0][0x348] ;  /* 0x0000d200ff1e7b82 */ /* 0x000e620000000a00 */
[----:B------:R-:W-:Y:S02]  /*3cb0*/  UPRMT UR13, UR37, 0x654, UR13 ;  /* 0x00000654250d7896 */ /* 0x000fe4000800000d */
[----:B------:R-:W-:-:S05]  /*3cc0*/  UISETP.NE.AND.EX UP3, UPT, UR5, URZ, UPT, UP3 ;  /* 0x000000ff0500728c */ /* 0x000fca000bf65330 */
[----:B------:R-:W4:Y:S08]  /*3cd0*/  LDC.64 R16, c[0x0][0xb10] ;  /* 0x0002c400ff107b82 */ /* 0x000f300000000a00 */
[----:B------:R-:W1:Y:S08]  /*3ce0*/  LDC.64 R6, c[0x0][0xb18] ;  /* 0x0002c600ff067b82 */ /* 0x000e700000000a00 */
[----:B------:R-:W1:Y:S08]  /*3cf0*/  LDC.64 R4, c[0x0][0xb28] ;  /* 0x0002ca00ff047b82 */ /* 0x000e700000000a00 */
[----:B--23--:R-:W1:Y:S02]  /*3d00*/  LDC R19, c[0x0][0x374] ;  /* 0x0000dd00ff137b82 */ /* 0x00ce640000000800 */
.L_x_79:
[C---:B------:R-:W-:Y:S02]  /*3d10*/  LEA R0, R28.reuse, UR7, 0x3 ;  /* 0x000000071c007c11 */ /* 0x040fe4000f8e18ff */
[----:B------:R-:W-:Y:S02]  /*3d20*/  SHF.L.U32 R2, R27, 0x1f, RZ ;  /* 0x0000001f1b027819 */ /* 0x000fe400000006ff */
[----:B------:R-:W-:Y:S02]  /*3d30*/  LEA R20, R28, UR7, 0x4 ;  /* 0x000000071c147c11 */ /* 0x000fe4000f8e20ff */
[----:B--2---:R-:W2:Y:S02]  /*3d40*/  SYNCS.PHASECHK.TRANS64.TRYWAIT P0, [R0+URZ+0xa0], R2 ;  /* 0x0000a002000075a7 */ /* 0x004ea400080011ff */
[----:B--2---:R-:W-:Y:S05]  /*3d50*/  @!P0 BRA `(.L_x_69) ;  /* 0x0000005800b48947 */ /* 0x004fea0003800000 */
.L_x_155:
[----:B------:R-:W-:Y:S01]  /*3d60*/  ISETP.GE.AND P0, PT, R40, 0x1, PT ;  /* 0x000000012800780c */ /* 0x000fe20003f06270 */
[----:B------:R-:W3:Y:S01]  /*3d70*/  LDS.128 R20, [R20+0x130] ;  /* 0x0001300014147984 */ /* 0x000ee20000000c00 */
[----:B--2---:R-:W-:Y:S01]  /*3d80*/  VIADD R0, R0, 0xb0 ;  /* 0x000000b000007836 */ /* 0x004fe20000000000 */
[----:B------:R-:W-:Y:S01]  /*3d90*/  @!PT LDS RZ, [RZ] ;  /* 0x00000000fffff984 */ /* 0x000fe20000000800 */
[----:B------:R-:W-:Y:S01]  /*3da0*/  @!PT LDS RZ, [RZ] ;  /* 0x00000000fffff984 */ /* 0x000fe20000000800 */
[----:B------:R-:W-:Y:S01]  /*3db0*/  @!PT LDS RZ, [RZ] ;  /* 0x00000000fffff984 */ /* 0x000fe20000000800 */
[----:B------:R-:W-:Y:S01]  /*3dc0*/  @!PT LDS RZ, [RZ] ;  /* 0x00000000fffff984 */ /* 0x000fe20000000800 */
[----:B------:R2:W-:Y:S06]  /*3dd0*/  MEMBAR.ALL.CTA ;  /* 0x0000000000007992 */ /* 0x0005ec0000008000 */
[----:B--2---:R-:W2:Y:S01]  /*3de0*/  FENCE.VIEW.ASYNC.S ;  /* 0x00000000000073c6 */ /* 0x004ea20000000000 */
[----:B------:R-:W-:Y:S04]  /*3df0*/  PRMT R0, RZ, 0x654, R0 ;  /* 0x00000654ff007816 */ /* 0x000fe80000000000 */
[----:B--2---:R2:W-:Y:S01]  /*3e00*/  SYNCS.ARRIVE.TRANS64.RED.A1T0 RZ, [R0+URZ], RZ ;  /* 0x000000ff00ff79a7 */ /* 0x0045e200081004ff */
[----:B---3--:R-:W-:Y:S11]  /*3e10*/  LOP3.LUT P3, RZ, R22, 0x1, RZ, 0xc0, !PT ;  /* 0x0000000116ff7812 */ /* 0x008ff6000786c0ff */
[----:B------:R-:W-:Y:S02]  /*3e20*/  @!UPT UIADD3 URZ, UPT, UPT, URZ, URZ, URZ ;  /* 0x000000fffffff290 */ /* 0x000fe4000fffe0ff */
[----:B------:R-:W-:Y:S02]  /*3e30*/  @P3 MOV R11, R20 ;  /* 0x00000014000b3202 */ /* 0x000fe40000000f00 */
[----:B------:R-:W-:Y:S01]  /*3e40*/  @P3 LOP3.LUT R10, R21, 0xffff, RZ, 0xc0, !PT ;  /* 0x0000ffff150a3812 */ /* 0x000fe200078ec0ff */
[----:B--2---:R-:W-:Y:S06]  /*3e50*/  @!P0 BRA `(.L_x_70) ;  /* 0x0000000000a48947 */ /* 0x004fec0003800000 */
[-C--:B-1----:R-:W-:Y:S01]  /*3e60*/  IMAD.HI.U32 R0, R19, R7.reuse, RZ ;  /* 0x0000000713007227 */ /* 0x082fe200078e00ff */
[----:B------:R-:W-:Y:S02]  /*3e70*/  ISETP.NE.AND P0, PT, R6, 0x1, PT ;  /* 0x000000010600780c */ /* 0x000fe40003f05270 */
[----:B------:R-:W-:Y:S01]  /*3e80*/  ISETP.NE.AND P2, PT, R40, 0x1, PT ;  /* 0x000000012800780c */ /* 0x000fe20003f45270 */
[----:B----4-:R-:W-:Y:S01]  /*3e90*/  IMAD.HI.U32 R9, R24, R16, RZ ;  /* 0x0000001018097227 */ /* 0x010fe200078e00ff */
[----:B------:R-:W-:Y:S02]  /*3ea0*/  SHF.R.U32.HI R0, RZ, R18, R0 ;  /* 0x00000012ff007219 */ /* 0x000fe40000011600 */
[----:B------:R-:W-:Y:S01]  /*3eb0*/  ISETP.NE.AND P4, PT, R3, 0x1, PT ;  /* 0x000000010300780c */ /* 0x000fe20003f85270 */
[----:B------:R-:W-:Y:S01]  /*3ec0*/  IMAD.HI.U32 R13, R10, R7, RZ ;  /* 0x000000070a0d7227 */ /* 0x000fe200078e00ff */
[----:B------:R-:W-:Y:S02]  /*3ed0*/  SHF.R.U32.HI R9, RZ, R17, R9 ;  /* 0x00000011ff097219 */ /* 0x000fe40000011609 */
[----:B------:R-:W-:Y:S01]  /*3ee0*/  SEL R0, R19, R0, !P0 ;  /* 0x0000000013007207 */ /* 0x000fe20004000000 */
[----:B------:R-:W-:Y:S01]  /*3ef0*/  IMAD.HI.U32 R12, R11, R16, RZ ;  /* 0x000000100b0c7227 */ /* 0x000fe200078e00ff */
[----:B------:R-:W-:Y:S03]  /*3f00*/  SEL R9, R24, R9, !P4 ;  /* 0x0000000918097207 */ /* 0x000fe60006000000 */
[-C--:B------:R-:W-:Y:S01]  /*3f10*/  IMAD.HI.U32 R8, R0, R4.reuse, RZ ;  /* 0x0000000400087227 */ /* 0x080fe200078e00ff */
[----:B------:R-:W-:Y:S03]  /*3f20*/  SHF.R.U32.HI R12, RZ, R17, R12 ;  /* 0x00000011ff0c7219 */ /* 0x000fe6000001160c */
[----:B------:R-:W-:Y:S01]  /*3f30*/  IMAD.HI.U32 R2, R9, R4, RZ ;  /* 0x0000000409027227 */ /* 0x000fe200078e00ff */
[-C--:B------:R-:W-:Y:S02]  /*3f40*/  @P2 SHF.R.U32.HI R0, RZ, R5.reuse, R8 ;  /* 0x00000005ff002219 */ /* 0x080fe40000011608 */
[----:B------:R-:W-:Y:S02]  /*3f50*/  SHF.R.U32.HI R8, RZ, R18, R13 ;  /* 0x00000012ff087219 */ /* 0x000fe4000001160d */
[----:B------:R-:W-:Y:S01]  /*3f60*/  @P2 SHF.R.U32.HI R9, RZ, R5, R2 ;  /* 0x00000005ff092219 */ /* 0x000fe20000011602 */
[----:B------:R-:W-:Y:S01]  /*3f70*/  IMAD R0, R40, R0, RZ ;  /* 0x0000000028007224 */ /* 0x000fe200078e02ff */
[----:B------:R-:W-:Y:S02]  /*3f80*/  SEL R8, R10, R8, !P0 ;  /* 0x000000080a087207 */ /* 0x000fe40004000000 */
[----:B------:R-:W-:Y:S01]  /*3f90*/  SEL R2, R11, R12, !P4 ;  /* 0x0000000c0b027207 */ /* 0x000fe20006000000 */
[----:B------:R-:W-:Y:S01]  /*3fa0*/  IMAD R12, R40, R9, RZ ;  /* 0x00000009280c7224 */ /* 0x000fe200078e02ff */
[C---:B------:R-:W-:Y:S01]  /*3fb0*/  ISETP.GE.AND P0, PT, R8.reuse, R0, PT ;  /* 0x000000000800720c */ /* 0x040fe20003f06270 */
[----:B------:R-:W-:Y:S03]  /*3fc0*/  IMAD.HI.U32 R0, R8, R4, RZ ;  /* 0x0000000408007227 */ /* 0x000fe600078e00ff */
[----:B------:R-:W-:Y:S02]  /*3fd0*/  ISETP.GE.OR P0, PT, R2, R12, P0 ;  /* 0x0000000c0200720c */ /* 0x000fe40000706670 */
[-C--:B------:R-:W-:Y:S04]  /*3fe0*/  SHF.R.U32.HI R0, RZ, R5.reuse, R0 ;  /* 0x00000005ff007219 */ /* 0x080fe80000011600 */
[----:B------:R-:W-:Y:S05]  /*3ff0*/  SEL R13, R8, R0, !P2 ;  /* 0x00000000080d7207 */ /* 0x000fea0005000000 */
[----:B------:R-:W-:Y:S02]  /*4000*/  IMAD.MOV R12, RZ, RZ, -R13 ;  /* 0x000000ffff0c7224 */ /* 0x000fe400078e0a0d */
[----:B------:R-:W-:Y:S04]  /*4010*/  @!P0 IMAD.HI.U32 R0, R2, R4, RZ ;  /* 0x0000000402008227 */ /* 0x000fe800078e00ff */
[----:B------:R-:W-:Y:S01]  /*4020*/  IMAD R12, R40, R12, R8 ;  /* 0x0000000c280c7224 */ /* 0x000fe200078e0208 */
[----:B------:R-:W-:Y:S04]  /*4030*/  @!P0 SHF.R.U32.HI R0, RZ, R5, R0 ;  /* 0x00000005ff008219 */ /* 0x000fe80000011600 */
[----:B------:R-:W-:Y:S04]  /*4040*/  @!P0 SEL R0, R2, R0, !P2 ;  /* 0x0000000002008207 */ /* 0x000fe80005000000 */
[----:B------:R-:W-:Y:S01]  /*4050*/  @!P0 IADD3 R13, PT, PT, R13, -R0, RZ ;  /* 0x800000000d0d8210 */ /* 0x000fe20007ffe0ff */
[----:B------:R-:W-:Y:S01]  /*4060*/  @!P0 IMAD R0, R9, R12, R0 ;  /* 0x0000000c09008224 */ /* 0x000fe200078e0200 */
[----:B------:R-:W-:Y:S01]  /*4070*/  IADD3 R9, PT, PT, -R8, RZ, RZ ;  /* 0x000000ff08097210 */ /* 0x000fe20007ffe1ff */
[--C-:B------:R-:W-:Y:S02]  /*4080*/  IMAD.MOV R12, RZ, RZ, -R2.reuse ;  /* 0x000000ffff0c7224 */ /* 0x100fe400078e0a02 */
[----:B------:R-:W-:Y:S02]  /*4090*/  @!P0 IMAD R8, R13, R40, R2 ;  /* 0x000000280d088224 */ /* 0x000fe400078e0202 */
[----:B------:R-:W-:Y:S02]  /*40a0*/  @!P0 IMAD.MOV.U32 R2, RZ, RZ, R0 ;  /* 0x000000ffff028224 */ /* 0x000fe400078e0000 */
[----:B------:R-:W-:Y:S02]  /*40b0*/  IMAD R11, R3, R12, R11 ;  /* 0x0000000c030b7224 */ /* 0x000fe400078e020b */
[----:B------:R-:W-:Y:S02]  /*40c0*/  IMAD R10, R6, R9, R10 ;  /* 0x00000009060a7224 */ /* 0x000fe400078e020a */
[----:B------:R-:W-:Y:S02]  /*40d0*/  IMAD R11, R2, R3, R11 ;  /* 0x00000003020b7224 */ /* 0x000fe400078e020b */
[----:B------:R-:W-:Y:S02]  /*40e0*/  IMAD R10, R8, R6, R10 ;  /* 0x00000006080a7224 */ /* 0x000fe400078e020a */
.L_x_70:
[----:B------:R-:W-:Y:S05]  /*40f0*/  BRA.U UP1, `(.L_x_71) ;  /* 0x0000000101107547 */ /* 0x000fea000b800000 */
[----:B------:R-:W-:Y:S04]  /*4100*/  MOV R2, UR6 ;  /* 0x0000000600027c02 */ /* 0x000fe80008000f00 */
[----:B------:R-:W-:Y:S04]  /*4110*/  SHF.L.U32 R2, R2, 0x1f, RZ ;  /* 0x0000001f02027819 */ /* 0x000fe800000006ff */
[----:B------:R-:W2:Y:S02]  /*4120*/  SYNCS.PHASECHK.TRANS64.TRYWAIT P0, [UR7+0x98], R2 ;  /* 0x00009802ff0075a7 */ /* 0x000ea40008001107 */
[----:B--2---:R-:W-:Y:S05]  /*4130*/  @!P0 BRA `(.L_x_72) ;  /* 0x0000005400d08947 */ /* 0x004fea0003800000 */
.L_x_71:
[----:B------:R-:W-:Y:S02]  /*4140*/  R2UR UR35, R15 ;  /* 0x000000000f2372ca */ /* 0x000fe400000e0000 */
[----:B------:R-:W-:Y:S02]  /*4150*/  R2UR UR34, R14 ;  /* 0x000000000e2272ca */ /* 0x000fe400000e0000 */
[----:B------:R-:W-:Y:S02]  /*4160*/  ISETP.NE.U32.AND P2, PT, RZ, UR4, PT ;  /* 0x00000004ff007c0c */ /* 0x000fe4000bf45070 */
[----:B------:R-:W-:Y:S02]  /*4170*/  SHF.L.U32 R14, R29, 0x1f, RZ ;  /* 0x0000001f1d0e7819 */ /* 0x000fe400000006ff */
[----:B------:R-:W-:Y:S05]  /*4180*/  ISETP.NE.AND.EX P2, PT, RZ, UR5, PT, P2 ;  /* 0x00000005ff007c0c */ /* 0x000fea000bf45320 */
[----:B------:R-:W-:Y:S02]  /*4190*/  USHF.L.U32 UR35, UR35, 0x6, URZ ;  /* 0x0000000623237899 */ /* 0x000fe400080006ff */
[----:B------:R-:W-:Y:S01]  /*41a0*/  USHF.L.U32 UR34, UR34, 0x8, URZ ;  /* 0x0000000822227899 */ /* 0x000fe200080006ff */
[----:B------:R-:W-:Y:S11]  /*41b0*/  BRA.U !UP3, `(.L_x_73) ;  /* 0x000000010b347547 */ /* 0x000ff6000b800000 */
[----:B------:R-:W-:Y:S01]  /*41c0*/  UPLOP3.LUT UP0, UPT, UPT, UPT, UP2, 0x80, 0x8 ;  /* 0x000000000008789c */ /* 0x000fe20003f0f020 */
[----:B--2---:R-:W-:Y:S02]  /*41d0*/  HFMA2 R0, -RZ, RZ, 0, 5.9604644775390625e-08 ;  /* 0x00000001ff007431 */ /* 0x004fe400000001ff */
[----:B------:R-:W-:Y:S03]  /*41e0*/  IMAD.MOV.U32 R96, RZ, RZ, 0x1 ;  /* 0x00000001ff607424 */ /* 0x000fe600078e00ff */
[----:B------:R-:W-:Y:S05]  /*41f0*/  PLOP3.LUT P0, PT, PT, PT, UP0, 0x80, 0x8 ;  /* 0x000000000008781c */ /* 0x000fea0003f0f008 */
[----:B------:R-:W2:Y:S01]  /*4200*/  @UP0 LDCU.64 UR10, c[0x0][0x888] ;  /* 0x00011100ff0a07ac */ /* 0x000ea20008000a00 */
[----:B------:R-:W-:Y:S07]  /*4210*/  @UP0 UIMAD UR8, UR36, UR4, URZ ;  /* 0x00000004240802a4 */ /* 0x000fee000f8e02ff */
[----:B------:R-:W-:Y:S01]  /*4220*/  @!P0 PRMT R96, R0, 0x7610, R96 ;  /* 0x0000761000608816 */ /* 0x000fe20000000060 */
[----:B--2---:R-:W-:Y:S03]  /*4230*/  @UP0 UIMAD.WIDE UR10, UR8, 0x4, UR10 ;  /* 0x00000004080a08a5 */ /* 0x004fe6000f8e020a */
[----:B------:R-:W2:Y:S03]  /*4240*/  @!UP0 LDCU UR8, c[0x0][0x880] ;  /* 0x00011000ff0887ac */ /* 0x000ea60008000800 */
[----:B------:R-:W-:Y:S01]  /*4250*/  IMAD.U32 R8, RZ, RZ, UR10 ;  /* 0x0000000aff087e24 */ /* 0x000fe2000f8e00ff */
[----:B------:R-:W-:Y:S05]  /*4260*/  MOV R9, UR11 ;  /* 0x0000000b00097c02 */ /* 0x000fea0008000f00 */
[----:B-----5:R3:W5:Y:S02]  /*4270*/  @P0 LDG.E R49, desc[UR46][R8.64] ;  /* 0x0000002e08310981 */ /* 0x020764000c1e1900 */
[----:B--23--:R-:W-:Y:S07]  /*4280*/  @!P0 IMAD.U32 R49, RZ, RZ, UR8 ;  /* 0x00000008ff318e24 */ /* 0x00cfee000f8e00ff */
.L_x_73:
[----:B-----5:R-:W-:Y:S01]  /*4290*/  @!P2 FSETP.EQ.AND P0, PT, R49, RZ, PT ;  /* 0x000000ff3100a20b */ /* 0x020fe20003f02000 */
[----:B------:R-:W-:Y:S01]  /*42a0*/  @!UPT UIADD3 URZ, UPT, UPT, URZ, URZ, URZ ;  /* 0x000000fffffff290 */ /* 0x000fe2000fffe0ff */
[----:B------:R-:W-:Y:S11]  /*42b0*/  @!P2 BRA `(.L_x_74) ;  /* 0x000000000014a947 */ /* 0x000ff60003800000 */
[----:B------:R-:W-:Y:S02]  /*42c0*/  LOP3.LUT P2, RZ, R96, 0xff, RZ, 0xc0, !PT ;  /* 0x000000ff60ff7812 */ /* 0x000fe4000784c0ff */
[----:B------:R-:W-:Y:S04]  /*42d0*/  PLOP3.LUT P0, PT, PT, PT, UP0, 0x80, 0x8 ;  /* 0x000000000008781c */ /* 0x000fe80003f0f008 */
[----:B------:R-:W-:Y:S07]  /*42e0*/  PLOP3.LUT P0, PT, P0, PT, PT, 0x8, 0x80 ;  /* 0x000000000080781c */ /* 0x000fee000070e170 */
[----:B------:R-:W-:Y:S11]  /*42f0*/  @P2 FSETP.EQ.AND P0, PT, R49, RZ, PT ;  /* 0x000000ff3100220b */ /* 0x000ff60003f02000 */
[----:B------:R-:W-:Y:S02]  /*4300*/  @!UPT UIADD3 URZ, UPT, UPT, URZ, URZ, URZ ;  /* 0x000000fffffff290 */ /* 0x000fe4000fffe0ff */
.L_x_74:
[----:B------:R-:W3:Y:S01]  /*4310*/  SYNCS.PHASECHK.TRANS64.TRYWAIT P2, [UR7+0x70], R14 ;  /* 0x0000700eff0075a7 */ /* 0x000ee20008041107 */
[----:B------:R-:W-:Y:S04]  /*4320*/  ELECT P4, URZ, PT ;  /* 0x0000000000ff782f */ /* 0x000fe80003880000 */
[----:B------:R-:W-:Y:S11]  /*4330*/  PLOP3.LUT P4, PT, P0, P4, PT, 0xf2, 0x2f ;  /* 0x00000000002f781c */ /* 0x000ff60000789e72 */
[----:B------:R-:W-:Y:S02]  /*4340*/  @!UPT UIADD3 URZ, UPT, UPT, URZ, URZ, URZ ;  /* 0x000000fffffff290 */ /* 0x000fe4000fffe0ff */
[----:B-1----:R-:W-:Y:S05]  /*4350*/  @!P4 IADD3 R8, P0, PT, R30, 0x580, RZ ;  /* 0x000005801e08c810 */ /* 0x002fea0007f1e0ff */
[----:B--2---:R-:W-:Y:S01]  /*4360*/  @!P4 IMAD.X R2, RZ, RZ, R31, P0 ;  /* 0x000000ffff02c224 */ /* 0x004fe200000e061f */
[----:B---3--:R-:W-:Y:S07]  /*4370*/  @!P2 BRA `(.L_x_75) ;  /* 0x000000540058a947 */ /* 0x008fee0003800000 */
.L_x_158:
[----:B------:R-:W-:Y:S01]  /*4380*/  @!P4 R2UR UR8, R2 ;  /* 0x000000000208c2ca */ /* 0x000fe200000e0000 */
[----:B------:R-:W-:Y:S01]  /*4390*/  VOTEU.ALL UP1, P4 ;  /* 0x0000000000ff7886 */ /* 0x000fe20002020000 */
[----:B------:R-:W-:Y:S01]  /*43a0*/  @!P4 R2UR UR9, R8 ;  /* 0x000000000809c2ca */ /* 0x000fe200000e0000 */
[----:B-1----:R-:W-:Y:S01]  /*43b0*/  @!P4 IMAD.MOV.U32 R0, RZ, RZ, 0x1000 ;  /* 0x00001000ff00c424 */ /* 0x002fe200078e00ff */
[----:B------:R-:W-:Y:S01]  /*43c0*/  UMOV UR10, 0x0 ;  /* 0x00000000000a7882 */ /* 0x000fe20000000000 */
[----:B------:R-:W-:Y:S01]  /*43d0*/  UMOV UR11, 0x10000000 ;  /* 0x10000000000b7882 */ /* 0x000fe20000000000 */
[----:B------:R-:W-:Y:S01]  /*43e0*/  @!UP1 UIADD3 UR32, UPT, UPT, UR7, 0x200, URZ ;  /* 0x0000020007209890 */ /* 0x000fe2000fffe0ff */
[----:B------:R-:W-:Y:S06]  /*43f0*/  VOTEU.ALL UP1, P4 ;  /* 0x0000000000ff7886 */ /* 0x000fec0002020000 */
[----:B------:R-:W-:Y:S01]  /*4400*/  IMAD.U32 R9, RZ, RZ, UR8 ;  /* 0x00000008ff097e24 */ /* 0x000fe2000f8e00ff */
[----:B------:R-:W-:Y:S01]  /*4410*/  UPRMT UR8, UR37, 0x654, UR33 ;  /* 0x0000065425087896 */ /* 0x000fe20008000021 */
[----:B------:R-:W-:Y:S03]  /*4420*/  IMAD.U32 R8, RZ, RZ, UR9 ;  /* 0x00000009ff087e24 */ /* 0x000fe6000f8e00ff */
[----:B------:R-:W-:Y:S02]  /*4430*/  @!P4 R2UR UR15, R9 ;  /* 0x00000000090fc2ca */ /* 0x000fe400000e0000 */
[----:B------:R-:W-:Y:S02]  /*4440*/  @!P4 R2UR UR14, R8 ;  /* 0x00000000080ec2ca */ /* 0x000fe400000e0000 */
[----:B------:R-:W-:Y:S05]  /*4450*/  @!P4 IADD3 R8, P0, PT, R30, 0x580, RZ ;  /* 0x000005801e08c810 */ /* 0x000fea0007f1e0ff */
[----:B------:R-:W-:Y:S06]  /*4460*/  @!P4 IMAD.X R2, RZ, RZ, R31, P0 ;  /* 0x000000ffff02c224 */ /* 0x000fec00000e061f */
[----:B------:R1:W-:Y:S01]  /*4470*/  @!UP1 UTMALDG.3D [UR32], [UR14], desc[UR10] ;  /* 0x00000a200e0095b4 */ /* 0x0003e20008011000 */
[----:B------:R1:W-:Y:S01]  /*4480*/  @!P4 SYNCS.ARRIVE.TRANS64.RED.A0TR RZ, [UR7+0x50], R0 ;  /* 0x00005000ffffc9a7 */ /* 0x0003e20008300407 */
[----:B------:R-:W-:Y:S01]  /*4490*/  SYNCS.ARRIVE.TRANS64.RED.A1T0 RZ, [UR8], RZ ;  /* 0x000000ffffff79a7 */ /* 0x000fe20008100408 */
[----:B------:R-:W2:Y:S02]  /*44a0*/  SYNCS.PHASECHK.TRANS64.TRYWAIT P2, [UR7+0x78], R14 ;  /* 0x0000780eff0075a7 */ /* 0x000ea40008041107 */
[----:B-12---:R-:W-:Y:S05]  /*44b0*/  @!P2 BRA `(.L_x_76) ;  /* 0x000000540020a947 */ /* 0x006fea0003800000 */
.L_x_160:
[----:B------:R-:W-:Y:S01]  /*44c0*/  @!P4 R2UR UR8, R2 ;  /* 0x000000000208c2ca */ /* 0x000fe200000e0000 */
[----:B------:R-:W-:Y:S01]  /*44d0*/  VOTEU.ALL UP1, P4 ;  /* 0x0000000000ff7886 */ /* 0x000fe20002020000 */
[----:B------:R-:W-:Y:S01]  /*44e0*/  @!P4 R2UR UR9, R8 ;  /* 0x000000000809c2ca */ /* 0x000fe200000e0000 */
[----:B-1----:R-:W-:Y:S01]  /*44f0*/  @!P4 IMAD.MOV.U32 R0, RZ, RZ, 0x1000 ;  /* 0x00001000ff00c424 */ /* 0x002fe200078e00ff */
[----:B------:R-:W-:Y:S01]  /*4500*/  UMOV UR10, 0x0 ;  /* 0x00000000000a7882 */ /* 0x000fe20000000000 */
[----:B------:R-:W-:Y:S01]  /*4510*/  UMOV UR11, 0x10000000 ;  /* 0x10000000000b7882 */ /* 0x000fe20000000000 */
[----:B------:R-:W-:Y:S02]  /*4520*/  @!UP1 UIADD3 UR26, UPT, UPT, UR34, 0x40, URZ ;  /* 0x00000040221a9890 */ /* 0x000fe4000fffe0ff */
[----:B------:R-:W-:Y:S01]  /*4530*/  @!UP1 UIADD3 UR24, UPT, UPT, UR7, 0x1200, URZ ;  /* 0x0000120007189890 */ /* 0x000fe2000fffe0ff */
[----:B------:R-:W-:Y:S01]  /*4540*/  VOTEU.ALL UP1, P4 ;  /* 0x0000000000ff7886 */ /* 0x000fe20002020000 */
[----:B------:R-:W-:Y:S01]  /*4550*/  UMOV UR27, UR35 ;  /* 0x00000023001b7c82 */ /* 0x000fe20008000000 */
[----:B------:R-:W-:Y:S02]  /*4560*/  UMOV UR28, UR36 ;  /* 0x00000024001c7c82 */ /* 0x000fe40008000000 */
        /* <DEDUP_REMOVED lines=12> */
.L_x_162:
[----:B------:R-:W2:Y:S01]  /*4630*/  LDC.64 R12, c[0x0][0xb18] ;  /* 0x0002c600ff0c7b82 */ /* 0x000ea20000000a00 */
[----:B------:R-:W-:Y:S01]  /*4640*/  @!P4 R2UR UR8, R2 ;  /* 0x000000000208c2ca */ /* 0x000fe200000e0000 */
[----:B------:R-:W-:Y:S01]  /*4650*/  VOTEU.ALL UP1, P4 ;  /* 0x0000000000ff7886 */ /* 0x000fe20002020000 */
[----:B------:R-:W-:Y:S01]  /*4660*/  @!P4 R2UR UR9, R8 ;  /* 0x000000000809c2ca */ /* 0x000fe200000e0000 */
[----:B-1----:R-:W-:Y:S01]  /*4670*/  @!P4 IMAD.MOV.U32 R0, RZ, RZ, 0x1000 ;  /* 0x00001000ff00c424 */ /* 0x002fe200078e00ff */
[----:B------:R-:W-:Y:S03]  /*4680*/  UMOV UR10, 0x0 ;  /* 0x00000000000a7882 */ /* 0x000fe60000000000 */
[----:B------:R-:W1:Y:S01]  /*4690*/  @!P1 LDC R2, c[0x0][0xb0c] ;  /* 0x0002c300ff029b82 */ /* 0x000e620000000800 */
[----:B------:R-:W-:Y:S01]  /*46a0*/  @!UP1 UIADD3 UR18, UPT, UPT, UR34, 0x80, URZ ;  /* 0x0000008022129890 */ /* 0x000fe2000fffe0ff */
[----:B------:R-:W-:Y:S01]  /*46b0*/  @P3 SHF.R.U32.HI R26, RZ, 0x10, R21 ;  /* 0x00000010ff1a3819 */ /* 0x000fe20000011615 */
[----:B------:R-:W-:Y:S01]  /*46c0*/  @!UP1 UIADD3 UR16, UPT, UPT, UR7, 0x2200, URZ ;  /* 0x0000220007109890 */ /* 0x000fe2000fffe0ff */
[----:B------:R-:W-:Y:S01]  /*46d0*/  VIADD R28, R28, 0x1 ;  /* 0x000000011c1c7836 */ /* 0x000fe20000000000 */
[----:B------:R-:W-:Y:S01]  /*46e0*/  VOTEU.ALL UP1, P4 ;  /* 0x0000000000ff7886 */ /* 0x000fe20002020000 */
[----:B------:R-:W-:Y:S01]  /*46f0*/  UMOV UR11, 0x10000000 ;  /* 0x10000000000b7882 */ /* 0x000fe20000000000 */
[----:B------:R-:W-:Y:S01]  /*4700*/  UMOV UR19, UR35 ;  /* 0x0000002300137c82 */ /* 0x000fe20008000000 */
[----:B------:R-:W-:Y:S01]  /*4710*/  IMAD.U32 R9, RZ, RZ, UR8 ;  /* 0x00000008ff097e24 */ /* 0x000fe2000f8e00ff */
[----:B------:R-:W-:Y:S01]  /*4720*/  UMOV UR20, UR36 ;  /* 0x0000002400147c82 */ /* 0x000fe20008000000 */
[----:B------:R-:W-:Y:S01]  /*4730*/  IMAD.U32 R8, RZ, RZ, UR9 ;  /* 0x00000009ff087e24 */ /* 0x000fe2000f8e00ff */
[----:B------:R-:W-:Y:S02]  /*4740*/  UPRMT UR8, UR37, 0x654, UR17 ;  /* 0x0000065425087896 */ /* 0x000fe40008000011 */
[----:B------:R-:W-:Y:S02]  /*4750*/  @!P4 R2UR UR15, R9 ;  /* 0x00000000090fc2ca */ /* 0x000fe400000e0000 */
[----:B------:R-:W-:Y:S02]  /*4760*/  @!P4 R2UR UR14, R8 ;  /* 0x00000000080ec2ca */ /* 0x000fe400000e0000 */
[----:B------:R-:W3:Y:S11]  /*4770*/  LDC.64 R8, c[0x0][0xb10] ;  /* 0x0002c400ff087b82 */ /* 0x000ef60000000a00 */
[----:B------:R1:W-:Y:S01]  /*4780*/  @!UP1 UTMALDG.3D [UR16], [UR14], desc[UR10] ;  /* 0x00000a100e0095b4 */ /* 0x0003e20008011000 */
[----:B------:R5:W-:Y:S01]  /*4790*/  @!P4 SYNCS.ARRIVE.TRANS64.RED.A0TR RZ, [UR7+0x60], R0 ;  /* 0x00006000ffffc9a7 */ /* 0x000be20008300407 */
[C---:B---3--:R-:W-:Y:S01]  /*47a0*/  @!P1 IMAD.HI.U32 R8, R11.reuse, R8, RZ ;  /* 0x000000080b089227 */ /* 0x048fe200078e00ff */
[----:B--2---:R-:W-:Y:S02]  /*47b0*/  @!P1 ISETP.NE.AND P0, PT, R12, 0x1, PT ;  /* 0x000000010c00980c */ /* 0x004fe40003f05270 */
[----:B-1----:R-:W-:Y:S01]  /*47c0*/  @!P1 ISETP.NE.AND P2, PT, R2, 0x1, PT ;  /* 0x000000010200980c */ /* 0x002fe20003f45270 */
[----:B------:R-:W-:Y:S01]  /*47d0*/  SYNCS.ARRIVE.TRANS64.RED.A1T0 RZ, [UR8], RZ ;  /* 0x000000ffffff79a7 */ /* 0x000fe20008100408 */
[C---:B------:R-:W-:Y:S01]  /*47e0*/  @!P1 IMAD.HI.U32 R13, R10.reuse, R13, RZ ;  /* 0x0000000d0a0d9227 */ /* 0x040fe200078e00ff */
[----:B------:R-:W-:Y:S04]  /*47f0*/  @!P1 SHF.R.U32.HI R8, RZ, R9, R8 ;  /* 0x00000009ff089219 */ /* 0x000fe80000011608 */
[----:B------:R-:W-:Y:S01]  /*4800*/  @!P1 SEL R8, R11, R8, !P2 ;  /* 0x000000080b089207 */ /* 0x000fe20005000000 */
[----:B------:R-:W1:Y:S01]  /*4810*/  SYNCS.PHASECHK.TRANS64.TRYWAIT P5, [UR7+0x88], R14 ;  /* 0x0000880eff0075a7 */ /* 0x000e6200080a1107 */
[----:B-----5:R-:W2:Y:S02]  /*4820*/  @!P1 LDC R0, c[0x0][0xb20] ;  /* 0x0002c800ff009b82 */ /* 0x020ea40000000800 */
[----:B--2---:R-:W-:Y:S04]  /*4830*/  @!P1 SHF.R.U32.HI R0, RZ, R0, R13 ;  /* 0x00000000ff009219 */ /* 0x004fe8000001160d */
[----:B------:R-:W-:Y:S05]  /*4840*/  @!P1 SEL R9, R10, R0, !P0 ;  /* 0x000000000a099207 */ /* 0x000fea0004000000 */
[----:B------:R-:W-:Y:S02]  /*4850*/  @!P1 IMAD.IADD R0, R9, 0x1, -R8 ;  /* 0x0000000109009824 */ /* 0x000fe400078e0a08 */
[----:B------:R-:W-:Y:S02]  /*4860*/  @!P1 IMAD.IADD R8, R8, 0x1, -R9 ;  /* 0x0000000108089824 */ /* 0x000fe400078e0a09 */
[----:B------:R-:W-:Y:S02]  /*4870*/  @!P1 IMAD R11, R0, R2, R11 ;  /* 0x00000002000b9224 */ /* 0x000fe400078e020b */
[----:B------:R-:W-:Y:S01]  /*4880*/  @!P1 IMAD R10, R8, R12, R10 ;  /* 0x0000000c080a9224 */ /* 0x000fe200078e020a */
[----:B-1----:R-:W-:Y:S06]  /*4890*/  @!P5 BRA `(.L_x_78) ;  /* 0x000000500058d947 */ /* 0x002fec0003800000 */
.L_x_164:
[----:B------:R-:W-:Y:S01]  /*48a0*/  @!P4 IADD3 R2, P0, PT, R30, 0x580, RZ ;  /* 0x000005801e02c810 */ /* 0x000fe20007f1e0ff */
[----:B------:R-:W-:Y:S01]  /*48b0*/  VOTEU.ALL UP1, P4 ;  /* 0x0000000000ff7886 */ /* 0x000fe20002020000 */
[----:B------:R-:W-:Y:S01]  /*48c0*/  UMOV UR18, 0x0 ;  /* 0x0000000000127882 */ /* 0x000fe20000000000 */
[----:B------:R-:W-:Y:S01]  /*48d0*/  UMOV UR19, 0x10000000 ;  /* 0x1000000000137882 */ /* 0x000fe20000000000 */
[----:B------:R-:W-:Y:S01]  /*48e0*/  @!P4 R2UR UR9, R2 ;  /* 0x000000000209c2ca */ /* 0x000fe200000e0000 */
[----:B-1----:R-:W-:Y:S01]  /*48f0*/  @!P4 IMAD.X R0, RZ, RZ, R31, P0 ;  /* 0x000000ffff00c224 */ /* 0x002fe200000e061f */
[----:B------:R-:W-:Y:S01]  /*4900*/  @!UP1 UIADD3 UR10, UPT, UPT, UR34, 0xc0, URZ ;  /* 0x000000c0220a9890 */ /* 0x000fe2000fffe0ff */
[----:B------:R-:W-:Y:S01]  /*4910*/  ISETP.NE.AND P0, PT, R28, 0x2, PT ;  /* 0x000000021c00780c */ /* 0x000fe20003f05270 */
[----:B------:R-:W-:Y:S01]  /*4920*/  UMOV UR11, UR35 ;  /* 0x00000023000b7c82 */ /* 0x000fe20008000000 */
[----:B------:R-:W-:Y:S01]  /*4930*/  UMOV UR12, UR36 ;  /* 0x00000024000c7c82 */ /* 0x000fe20008000000 */
[----:B------:R-:W-:Y:S01]  /*4940*/  @!P4 R2UR UR8, R0 ;  /* 0x000000000008c2ca */ /* 0x000fe200000e0000 */
[----:B------:R-:W-:Y:S01]  /*4950*/  IMAD.IADD R14, R10, 0x1, R94 ;  /* 0x000000010a0e7824 */ /* 0x000fe200078e025e */
[----:B------:R-:W-:Y:S01]  /*4960*/  @P3 R2UR UR36, R26 ;  /* 0x000000001a2432ca */ /* 0x000fe200000e0000 */
[----:B------:R-:W-:Y:S01]  /*4970*/  IMAD.IADD R15, R11, 0x1, R95 ;  /* 0x000000010b0f7824 */ /* 0x000fe200078e025f */
[----:B------:R-:W-:Y:S02]  /*4980*/  SEL R0, RZ, 0x1, P0 ;  /* 0x00000001ff007807 */ /* 0x000fe40000000000 */
[----:B------:R-:W-:Y:S01]  /*4990*/  LOP3.LUT R29, R29, 0x1, RZ, 0x3c, !PT ;  /* 0x000000011d1d7812 */ /* 0x000fe200078e3cff */
[----:B------:R-:W-:Y:S01]  /*49a0*/  IMAD.U32 R8, RZ, RZ, UR9 ;  /* 0x00000009ff087e24 */ /* 0x000fe2000f8e00ff */
[----:B------:R-:W-:Y:S01]  /*49b0*/  @!UP1 UIADD3 UR9, UPT, UPT, UR7, 0x68, URZ ;  /* 0x0000006807099890 */ /* 0x000fe2000fffe0ff */
[----:B------:R-:W-:Y:S02]  /*49c0*/  LOP3.LUT R27, R27, R0, RZ, 0x3c, !PT ;  /* 0x000000001b1b7212 */ /* 0x000fe400078e3cff */
[----:B------:R-:W-:Y:S02]  /*49d0*/  SEL R28, R28, RZ, P0 ;  /* 0x000000ff1c1c7207 */ /* 0x000fe40000000000 */
[----:B------:R-:W-:Y:S01]  /*49e0*/  IMAD.U32 R9, RZ, RZ, UR8 ;  /* 0x00000008ff097e24 */ /* 0x000fe2000f8e00ff */
[----:B------:R-:W-:Y:S01]  /*49f0*/  @!P4 R2UR UR14, R8 ;  /* 0x00000000080ec2ca */ /* 0x000fe200000e0000 */
[----:B------:R-:W-:Y:S01]  /*4a00*/  @!UP1 UIADD3 UR8, UPT, UPT, UR7, 0x3200, URZ ;  /* 0x0000320007089890 */ /* 0x000fe2000fffe0ff */
[----:B------:R-:W-:Y:S02]  /*4a10*/  VOTEU.ALL UP1, P4 ;  /* 0x0000000000ff7886 */ /* 0x000fe40002020000 */
[----:B------:R-:W-:Y:S11]  /*4a20*/  @!P4 R2UR UR15, R9 ;  /* 0x00000000090fc2ca */ /* 0x000ff600000e0000 */
[----:B------:R-:W-:Y:S02]  /*4a30*/  @!UPT UIADD3 URZ, UPT, UPT, URZ, URZ, URZ ;  /* 0x000000fffffff290 */ /* 0x000fe4000fffe0ff */
[----:B------:R2:W-:Y:S01]  /*4a40*/  @!UP1 UTMALDG.3D [UR8], [UR14], desc[UR18] ;  /* 0x000012080e0095b4 */ /* 0x0005e20008011000 */
[----:B------:R2:W-:Y:S01]  /*4a50*/  @!P4 SYNCS.ARRIVE.TRANS64.RED.A0TR RZ, [UR7+0x68], R25 ;  /* 0x00006819ffffc9a7 */ /* 0x0005e20008300407 */
[----:B------:R-:W-:Y:S01]  /*4a60*/  UPLOP3.LUT UP1, UPT, UPT, UPT, UPT, 0x80, 0x8 ;  /* 0x000000000008789c */ /* 0x000fe20003f2f070 */
[----:B------:R-:W-:Y:S01]  /*4a70*/  SYNCS.ARRIVE.TRANS64.RED.A1T0 RZ, [UR13], RZ ;  /* 0x000000ffffff79a7 */ /* 0x000fe2000810040d */
[----:B------:R-:W-:Y:S09]  /*4a80*/  @P3 BRA `(.L_x_79) ;  /* 0xfffffff000a03947 */ /* 0x000ff2000383ffff */
[----:B------:R-:W-:-:S04]  /*4a90*/  SHF.L.U32 R2, R29, 0x1f, RZ ;  /* 0x0000001f1d027819 */ /* 0x000fc800000006ff */
[----:B------:R-:W1:Y:S02]  /*4aa0*/  SYNCS.PHASECHK.TRANS64.TRYWAIT P0, [UR7+0x70], R2 ;  /* 0x00007002ff0075a7 */ /* 0x000e640008001107 */
[----:B-1----:R-:W-:Y:S05]  /*4ab0*/  @!P0 BRA `(.L_x_80) ;  /* 0x0000004c00e88947 */ /* 0x002fea0003800000 */
.L_x_166:
[----:B------:R-:W3:Y:S02]  /*4ac0*/  SYNCS.PHASECHK.TRANS64.TRYWAIT P0, [UR7+0x78], R2 ;  /* 0x00007802ff0075a7 */ /* 0x000ee40008001107 */
[----:B---3--:R-:W-:Y:S05]  /*4ad0*/  @!P0 BRA `(.L_x_81) ;  /* 0x0000004c00f88947 */ /* 0x008fea0003800000 */
.L_x_168:
[----:B------:R-:W3:Y:S02]  /*4ae0*/  SYNCS.PHASECHK.TRANS64.TRYWAIT P0, [UR7+0x80], R2 ;  /* 0x00008002ff0075a7 */ /* 0x000ee40008001107 */
[----:B---3--:R-:W-:Y:S05]  /*4af0*/  @!P0 BRA `(.L_x_82) ;  /* 0x0000005000088947 */ /* 0x008fea0003800000 */
.L_x_170:
[----:B-1----:R-:W-:-:S07]  /*4b00*/  MOV R0, UR7 ;  /* 0x0000000700007c02 */ /* 0x002fce0008000f00 */
.L_x_83:
[----:B-1----:R-:W-:-:S04]  /*4b10*/  SHF.L.U32 R2, R29, 0x1f, RZ ;  /* 0x0000001f1d027819 */ /* 0x002fc800000006ff */
[----:B------:R1:W3:Y:S03]  /*4b20*/  SYNCS.PHASECHK.TRANS64.TRYWAIT P0, [R0+URZ+0x88], R2 ;  /* 0x00008802000075a7 */ /* 0x0002e600080011ff */
[----:B---3--:R-:W-:Y:S05]  /*4b30*/  @!P0 NANOSLEEP.SYNCS 0x989680 ;  /* 0x009896800000895d */ /* 0x008fea0003900000 */
[----:B------:R-:W3:Y:S02]  /*4b40*/  @!P0 SYNCS.PHASECHK.TRANS64 P0, [R0+URZ+0x88], R2 ;  /* 0x00008802000085a7 */ /* 0x000ee400080010ff */
[----:B--23--:R-:W-:Y:S05]  /*4b50*/  @P0 EXIT ;  /* 0x000000000000094d */ /* 0x00cfea0003800000 */
[----:B------:R-:W-:Y:S05]  /*4b60*/  BRA `(.L_x_83) ;  /* 0xfffffffc00e87947 */ /* 0x000fea000383ffff */
.L_x_68:
[----:B------:R-:W-:-:S06]  /*4b70*/  UISETP.GE.AND UP1, UPT, UR8, 0x4, UPT ;  /* 0x000000040800788c */ /* 0x000fcc000bf26270 */
[----:B------:R-:W-:-:S13]  /*4b80*/  PLOP3.LUT P0, PT, PT, PT, UP1, 0x80, 0x8 ;  /* 0x000000000008781c */ /* 0x000fda0003f0f018 */
[----:B------:R-:W-:Y:S05]  /*4b90*/  @!P0 EXIT ;  /* 0x000000000000894d */ /* 0x000fea0003800000 */
[----:B------:R-:W-:Y:S01]  /*4ba0*/  BAR.SYNC.DEFER_BLOCKING 0x6, 0xa0 ;  /* 0x0182800000007b1d */ /* 0x000fe20000010000 */
[C---:B------:R-:W-:Y:S01]  /*4bb0*/  IMAD.SHL.U32 R3, R108.reuse, 0x40, RZ ;  /* 0x000000406c037824 */ /* 0x040fe200078e00ff */
[C---:B------:R-:W-:Y:S01]  /*4bc0*/  LOP3.LUT R110, R108.reuse, 0x60, RZ, 0xc0, !PT ;  /* 0x000000606c6e7812 */ /* 0x040fe200078ec0ff */
[C---:B------:R-:W-:Y:S01]  /*4bd0*/  IMAD.SHL.U32 R100, R108.reuse, 0x20, RZ ;  /* 0x000000206c647824 */ /* 0x040fe200078e00ff */
[----:B------:R-:W-:Y:S01]  /*4be0*/  CS2R R106, SRZ ;  /* 0x00000000006a7805 */ /* 0x000fe2000001ff00 */
[C---:B------:R-:W-:Y:S01]  /*4bf0*/  IMAD.SHL.U32 R4, R108.reuse, 0x2, RZ ;  /* 0x000000026c047824 */ /* 0x040fe200078e00ff */
[----:B------:R-:W-:Y:S02]  /*4c00*/  UMOV UR49, 0x400 ;  /* 0x0000040000317882 */ /* 0x000fe40000000000 */
[----:B------:R-:W1:Y:S01]  /*4c10*/  LDC R99, c[0x0][0x370] ;  /* 0x0000dc00ff637b82 */ /* 0x000e620000000800 */
[----:B------:R-:W-:Y:S01]  /*4c20*/  ULEA UR49, UR37, UR49, 0x18 ;  /* 0x0000003125317291 */ /* 0x000fe2000f8ec0ff */
[----:B------:R-:W-:Y:S01]  /*4c30*/  LOP3.LUT R2, R3, 0x180, RZ, 0xc0, !PT ;  /* 0x0000018003027812 */ /* 0x000fe200078ec0ff */
[----:B------:R-:W-:Y:S01]  /*4c40*/  IMAD.U32 R46, R108, 0x10000, RZ ;  /* 0x000100006c2e7824 */ /* 0x000fe200078e00ff */
[----:B------:R-:W-:Y:S01]  /*4c50*/  LOP3.LUT R100, R100, 0xc00, RZ, 0xc0, !PT ;  /* 0x00000c0064647812 */ /* 0x000fe200078ec0ff */
[----:B------:R-:W-:Y:S01]  /*4c60*/  UIADD3 UR4, UPT, UPT, UR49, 0x4200, URZ ;  /* 0x0000420031047890 */ /* 0x000fe2000fffe0ff */
[----:B------:R-:W-:Y:S01]  /*4c70*/  LOP3.LUT R4, R2, 0x20, R4, 0xf8, !PT ;  /* 0x0000002002047812 */ /* 0x000fe200078ef804 */
[----:B------:R-:W-:Y:S01]  /*4c80*/  IMAD.SHL.U32 R2, R108, 0x8, RZ ;  /* 0x000000086c027824 */ /* 0x000fe200078e00ff */
[----:B------:R-:W2:Y:S01]  /*4c90*/  LDC R42, c[0x0][0xb0c] ;  /* 0x0002c300ff2a7b82 */ /* 0x000ea20000000800 */
[----:B------:R-:W-:Y:S01]  /*4ca0*/  LOP3.LUT R100, R100, 0x40, R3, 0xf8, !PT ;  /* 0x0000004064647812 */ /* 0x000fe200078ef803 */
[----:B------:R-:W-:Y:S01]  /*4cb0*/  IMAD.MOV.U32 R45, RZ, RZ, RZ ;  /* 0x000000ffff2d7224 */ /* 0x000fe200078e00ff */
[----:B------:R-:W-:Y:S01]  /*4cc0*/  LOP3.LUT R46, R46, 0x600000, RZ, 0xc0, !PT ;  /* 0x006000002e2e7812 */ /* 0x000fe200078ec0ff */
[----:B------:R-:W-:Y:S01]  /*4cd0*/  IMAD.MOV.U32 R112, RZ, RZ, RZ ;  /* 0x000000ffff707224 */ /* 0x000fe200078e00ff */
[----:B------:R-:W-:-:S02]  /*4ce0*/  LOP3.LUT R108, R108, 0x2, RZ, 0xc0, !PT ;  /* 0x000000026c6c7812 */ /* 0x000fc400078ec0ff */
[----:B------:R-:W-:Y:S02]  /*4cf0*/  CS2R R104, SRZ ;  /* 0x0000000000687805 */ /* 0x000fe4000001ff00 */
[----:B------:R-:W-:Y:S01]  /*4d00*/  LOP3.LUT R2, R4, 0x30, R2, 0x78, !PT ;  /* 0x0000003004027812 */ /* 0x000fe200078e7802 */
[----:B------:R-:W4:Y:S01]  /*4d10*/  LDC R97, c[0x0][0xb20] ;  /* 0x0002c800ff617b82 */ /* 0x000f220000000800 */
[----:B------:R-:W3:Y:S01]  /*4d20*/  LDS R0, [UR49+0x150] ;  /* 0x00015031ff007984 */ /* 0x000ee20008000800 */
[----:B------:R-:W-:Y:S01]  /*4d30*/  LOP3.LUT R100, R100, 0x200, R3, 0xf8, !PT ;  /* 0x0000020064647812 */ /* 0x000fe200078ef803 */
[----:B------:R-:W-:Y:S01]  /*4d40*/  IMAD.MOV R102, RZ, RZ, -R108 ;  /* 0x000000ffff667224 */ /* 0x000fe200078e0a6c */
[----:B------:R-:W1:Y:S01]  /*4d50*/  LDCU.64 UR52, c[0x0][0x348] ;  /* 0x00006900ff3477ac */ /* 0x000e620008000a00 */
[----:B------:R-:W-:Y:S01]  /*4d60*/  IMAD.U32 R109, RZ, RZ, UR4 ;  /* 0x00000004ff6d7e24 */ /* 0x000fe2000f8e00ff */
[----:B------:R-:W-:Y:S02]  /*4d70*/  LOP3.LUT R100, R100, R2, RZ, 0xfc, !PT ;  /* 0x0000000264647212 */ /* 0x000fe400078efcff */
[----:B------:R-:W1:Y:S01]  /*4d80*/  LDC R41, c[0x0][0xb30] ;  /* 0x0002cc00ff297b82 */ /* 0x000e620000000800 */
[----:B------:R-:W1:Y:S01]  /*4d90*/  LDCU.64 UR38, c[0x0][0x888] ;  /* 0x00011100ff2677ac */ /* 0x000e620008000a00 */
[----:B------:R-:W1:Y:S06]  /*4da0*/  LDCU.64 UR44, c[0x0][0x890] ;  /* 0x00011200ff2c77ac */ /* 0x000e6c0008000a00 */
[----:B------:R-:W1:Y:S01]  /*4db0*/  LDC.64 R92, c[0x0][0xb10] ;  /* 0x0002c400ff5c7b82 */ /* 0x000e620000000a00 */
[----:B------:R-:W-:-:S07]  /*4dc0*/  UIADD3 UR48, UPT, UPT, UR49, 0x200, URZ ;  /* 0x0000020031307890 */ /* 0x000fce000fffe0ff */
[----:B------:R-:W1:Y:S08]  /*4dd0*/  LDC.64 R38, c[0x0][0xb18] ;  /* 0x0002c600ff267b82 */ /* 0x000e700000000a00 */
[----:B------:R-:W1:Y:S08]  /*4de0*/  LDC.64 R36, c[0x0][0xb28] ;  /* 0x0002ca00ff247b82 */ /* 0x000e700000000a00 */
[----:B------:R-:W1:Y:S01]  /*4df0*/  LDC.64 R90, c[0x0][0x8b0] ;  /* 0x00022c00ff5a7b82 */ /* 0x000e620000000a00 */
[----:B---3--:R-:W-:-:S07]  /*4e00*/  IMAD.IADD R46, R0, 0x1, R46 ;  /* 0x00000001002e7824 */ /* 0x008fce00078e022e */
[----:B------:R-:W3:Y:S08]  /*4e10*/  LDC.64 R88, c[0x0][0x8a8] ;  /* 0x00022a00ff587b82 */ /* 0x000ef00000000a00 */
[----:B--2-4-:R-:W1:Y:S02]  /*4e20*/  LDC R98, c[0x0][0x374] ;  /* 0x0000dd00ff627b82 */ /* 0x014e640000000800 */
.L_x_125:
[----:B------:R-:W-:Y:S02]  /*4e30*/  LEA R0, R112, UR49, 0x3 ;  /* 0x0000003170007c11 */ /* 0x000fe4000f8e18ff */
[----:B------:R-:W-:Y:S02]  /*4e40*/  SHF.L.U32 R2, R106, 0x1f, RZ ;  /* 0x0000001f6a027819 */ /* 0x000fe400000006ff */
[----:B------:R-:W-:Y:S02]  /*4e50*/  LEA R16, R112, UR49, 0x4 ;  /* 0x0000003170107c11 */ /* 0x000fe4000f8e20ff */
[----:B------:R-:W2:Y:S02]  /*4e60*/  SYNCS.PHASECHK.TRANS64.TRYWAIT P0, [R0+URZ+0xa0], R2 ;  /* 0x0000a002000075a7 */ /* 0x000ea400080011ff */
[----:B-12---:R-:W-:Y:S05]  /*4e70*/  @!P0 BRA `(.L_x_84) ;  /* 0x0000004c00408947 */ /* 0x006fea0003800000 */
.L_x_171:
[----:B------:R-:W4:Y:S01]  /*4e80*/  LDC.64 R10, c[0x0][0xb10] ;  /* 0x0002c400ff0a7b82 */ /* 0x000f220000000a00 */
[----:B------:R-:W3:Y:S01]  /*4e90*/  LDS.128 R16, [R16+0x130] ;  /* 0x0001300010107984 */ /* 0x000ee20000000c00 */
[----:B-1----:R-:W-:Y:S01]  /*4ea0*/  ISETP.NE.AND P1, PT, R41, 0x1, PT ;  /* 0x000000012900780c */ /* 0x002fe20003f25270 */
[----:B--2---:R-:W-:Y:S01]  /*4eb0*/  VIADD R0, R0, 0xb0 ;  /* 0x000000b000007836 */ /* 0x004fe20000000000 */
[----:B------:R-:W-:Y:S04]  /*4ec0*/  ISETP.GE.AND P0, PT, R40, 0x1, PT ;  /* 0x000000012800780c */ /* 0x000fe80003f06270 */
[----:B------:R-:W1:Y:S01]  /*4ed0*/  LDC.64 R8, c[0x0][0xb18] ;  /* 0x0002c600ff087b82 */ /* 0x000e620000000a00 */
[----:B------:R-:W-:Y:S01]  /*4ee0*/  PRMT R0, RZ, 0x654, R0 ;  /* 0x00000654ff007816 */ /* 0x000fe20000000000 */
[----:B------:R-:W-:Y:S01]  /*4ef0*/  @!PT LDS RZ, [RZ] ;  /* 0x00000000fffff984 */ /* 0x000fe20000000800 */
[----:B------:R-:W-:Y:S01]  /*4f00*/  @!PT LDS RZ, [RZ] ;  /* 0x00000000fffff984 */ /* 0x000fe20000000800 */
[----:B------:R-:W-:Y:S01]  /*4f10*/  @!PT LDS RZ, [RZ] ;  /* 0x00000000fffff984 */ /* 0x000fe20000000800 */
[----:B------:R-:W-:Y:S01]  /*4f20*/  @!PT LDS RZ, [RZ] ;  /* 0x00000000fffff984 */ /* 0x000fe20000000800 */
[----:B------:R2:W-:Y:S06]  /*4f30*/  MEMBAR.ALL.CTA ;  /* 0x0000000000007992 */ /* 0x0005ec0000008000 */
[----:B--2---:R-:W2:Y:S01]  /*4f40*/  FENCE.VIEW.ASYNC.S ;  /* 0x00000000000073c6 */ /* 0x004ea20000000000 */
[----:B------:R-:W1:Y:S08]  /*4f50*/  @!P1 LDC R12, c[0x0][0xb20] ;  /* 0x0002c800ff0c9b82 */ /* 0x000e700000000800 */
[----:B------:R-:W1:Y:S01]  /*4f60*/  @!P1 LDC R7, c[0x0][0xb0c] ;  /* 0x0002c300ff079b82 */ /* 0x000e620000000800 */
[----:B--2---:R2:W-:Y:S01]  /*4f70*/  SYNCS.ARRIVE.TRANS64.RED.A1T0 RZ, [R0+URZ], RZ ;  /* 0x000000ff00ff79a7 */ /* 0x0045e200081004ff */
[----:B---3--:R-:W-:Y:S04]  /*4f80*/  LOP3.LUT P4, RZ, R18, 0x1, RZ, 0xc0, !PT ;  /* 0x0000000112ff7812 */ /* 0x008fe8000788c0ff */
[----:B------:R-:W-:Y:S09]  /*4f90*/  P2R R111, PR, RZ, 0x10 ;  /* 0x00000010ff6f7803 */ /* 0x000ff20000000000 */
[----:B------:R-:W-:Y:S02]  /*4fa0*/  @P4 MOV R44, R16 ;  /* 0x00000010002c4202 */ /* 0x000fe40000000f00 */
[----:B------:R-:W-:Y:S01]  /*4fb0*/  @P4 LOP3.LUT R43, R17, 0xffff, RZ, 0xc0, !PT ;  /* 0x0000ffff112b4812 */ /* 0x000fe200078ec0ff */
[----:B--2-4-:R-:W-:Y:S06]  /*4fc0*/  @!P0 BRA `(.L_x_85) ;  /* 0x0000000000a48947 */ /* 0x014fec0003800000 */
[----:B------:R-:W-:Y:S01]  /*4fd0*/  IMAD.HI.U32 R0, R98, R39, RZ ;  /* 0x0000002762007227 */ /* 0x000fe200078e00ff */
[----:B------:R-:W-:Y:S02]  /*4fe0*/  ISETP.NE.AND P0, PT, R38, 0x1, PT ;  /* 0x000000012600780c */ /* 0x000fe40003f05270 */
[----:B------:R-:W-:Y:S01]  /*4ff0*/  ISETP.NE.AND P2, PT, R40, 0x1, PT ;  /* 0x000000012800780c */ /* 0x000fe20003f45270 */
[----:B------:R-:W-:Y:S01]  /*5000*/  IMAD.HI.U32 R4, R99, R92, RZ ;  /* 0x0000005c63047227 */ /* 0x000fe200078e00ff */
[----:B------:R-:W-:Y:S02]  /*5010*/  SHF.R.U32.HI R0, RZ, R97, R0 ;  /* 0x00000061ff007219 */ /* 0x000fe40000011600 */
[----:B------:R-:W-:Y:S01]  /*5020*/  ISETP.NE.AND P3, PT, R42, 0x1, PT ;  /* 0x000000012a00780c */ /* 0x000fe20003f65270 */
[----:B------:R-:W-:Y:S01]  /*5030*/  IMAD.HI.U32 R6, R43, R39, RZ ;  /* 0x000000272b067227 */ /* 0x000fe200078e00ff */
[-C--:B------:R-:W-:Y:S02]  /*5040*/  SHF.R.U32.HI R4, RZ, R93.reuse, R4 ;  /* 0x0000005dff047219 */ /* 0x080fe40000011604 */
[----:B------:R-:W-:Y:S01]  /*5050*/  SEL R0, R98, R0, !P0 ;  /* 0x0000000062007207 */ /* 0x000fe20004000000 */
[----:B------:R-:W-:Y:S01]  /*5060*/  IMAD.HI.U32 R5, R44, R92, RZ ;  /* 0x0000005c2c057227 */ /* 0x000fe200078e00ff */
[----:B------:R-:W-:Y:S03]  /*5070*/  SEL R4, R99, R4, !P3 ;  /* 0x0000000463047207 */ /* 0x000fe60005800000 */
[-C--:B------:R-:W-:Y:S01]  /*5080*/  IMAD.HI.U32 R3, R0, R36.reuse, RZ ;  /* 0x0000002400037227 */ /* 0x080fe200078e00ff */
[----:B------:R-:W-:Y:S03]  /*5090*/  SHF.R.U32.HI R5, RZ, R93, R5 ;  /* 0x0000005dff057219 */ /* 0x000fe60000011605 */
[----:B------:R-:W-:Y:S01]  /*50a0*/  IMAD.HI.U32 R2, R4, R36, RZ ;  /* 0x0000002404027227 */ /* 0x000fe200078e00ff */
[----:B------:R-:W-:Y:S02]  /*50b0*/  @P2 SHF.R.U32.HI R0, RZ, R37, R3 ;  /* 0x00000025ff002219 */ /* 0x000fe40000011603 */
[----:B------:R-:W-:Y:S02]  /*50c0*/  SHF.R.U32.HI R3, RZ, R97, R6 ;  /* 0x00000061ff037219 */ /* 0x000fe40000011606 */
[----:B------:R-:W-:Y:S01]  /*50d0*/  @P2 SHF.R.U32.HI R4, RZ, R37, R2 ;  /* 0x00000025ff042219 */ /* 0x000fe20000011602 */
[----:B------:R-:W-:Y:S01]  /*50e0*/  IMAD R0, R40, R0, RZ ;  /* 0x0000000028007224 */ /* 0x000fe200078e02ff */
[----:B------:R-:W-:Y:S02]  /*50f0*/  SEL R3, R43, R3, !P0 ;  /* 0x000000032b037207 */ /* 0x000fe40004000000 */
[----:B------:R-:W-:Y:S01]  /*5100*/  SEL R2, R44, R5, !P3 ;  /* 0x000000052c027207 */ /* 0x000fe20005800000 */
[----:B------:R-:W-:Y:S01]  /*5110*/  IMAD R5, R40, R4, RZ ;  /* 0x0000000428057224 */ /* 0x000fe200078e02ff */
[C---:B------:R-:W-:Y:S01]  /*5120*/  ISETP.GE.AND P0, PT, R3.reuse, R0, PT ;  /* 0x000000000300720c */ /* 0x040fe20003f06270 */
[C---:B------:R-:W-:Y:S03]  /*5130*/  IMAD.HI.U32 R0, R3.reuse, R36, RZ ;  /* 0x0000002403007227 */ /* 0x040fe600078e00ff */
[C---:B------:R-:W-:Y:S02]  /*5140*/  ISETP.GE.OR P0, PT, R2.reuse, R5, P0 ;  /* 0x000000050200720c */ /* 0x040fe40000706670 */
[----:B------:R-:W-:Y:S04]  /*5150*/  SHF.R.U32.HI R0, RZ, R37, R0 ;  /* 0x00000025ff007219 */ /* 0x000fe80000011600 */
[C---:B------:R-:W-:Y:S05]  /*5160*/  SEL R6, R3.reuse, R0, !P2 ;  /* 0x0000000003067207 */ /* 0x040fea0005000000 */
        /* <DEDUP_REMOVED lines=14> */
[----:B------:R-:W-:Y:S07]  /*5250*/  IMAD R43, R3, R38, R43 ;  /* 0x00000026032b7224 */ /* 0x000fee00078e022b */
.L_x_85:
[----:B-1----:R-:W-:Y:S01]  /*5260*/  @!P1 ISETP.NE.AND P0, PT, R8, 0x1, PT ;  /* 0x000000010800980c */ /* 0x002fe20003f05270 */
[----:B------:R-:W-:Y:S01]  /*5270*/  @!P1 IMAD.HI.U32 R0, R44, R10, RZ ;  /* 0x0000000a2c009227 */ /* 0x000fe200078e00ff */
[----:B------:R-:W-:Y:S01]  /*5280*/  @!P1 ISETP.NE.AND P2, PT, R7, 0x1, PT ;  /* 0x000000010700980c */ /* 0x000fe20003f45270 */
[----:B------:R-:W-:Y:S01]  /*5290*/  ULOP3.LUT UP0, URZ, UR48, 0x1b0, URZ, 0xc0, !UPT ;  /* 0x000001b030ff7892 */ /* 0x000fe2000f80c0ff */
[----:B------:R-:W-:Y:S01]  /*52a0*/  R2UR UR42, R15 ;  /* 0x000000000f2a72ca */ /* 0x000fe200000e0000 */
[C---:B------:R-:W-:Y:S01]  /*52b0*/  @!P1 IMAD.HI.U32 R2, R43.reuse, R9, RZ ;  /* 0x000000092b029227 */ /* 0x040fe200078e00ff */
[----:B------:R-:W-:Y:S02]  /*52c0*/  @!P1 SHF.R.U32.HI R0, RZ, R11, R0 ;  /* 0x0000000bff009219 */ /* 0x000fe40000011600 */
[----:B------:R-:W-:Y:S01]  /*52d0*/  R2UR UR41, R14 ;  /* 0x000000000e2972ca */ /* 0x000fe200000e0000 */
[----:B------:R-:W-:Y:S01]  /*52e0*/  VIADD R112, R112, 0x1 ;  /* 0x0000000170707836 */ /* 0x000fe20000000000 */
[----:B------:R-:W-:Y:S02]  /*52f0*/  @!P1 SHF.R.U32.HI R2, RZ, R12, R2 ;  /* 0x0000000cff029219 */ /* 0x000fe40000011602 */
[----:B------:R-:W-:Y:S02]  /*5300*/  @!P1 SEL R3, R44, R0, !P2 ;  /* 0x000000002c039207 */ /* 0x000fe40005000000 */
[----:B------:R-:W-:Y:S02]  /*5310*/  @!P1 SEL R2, R43, R2, !P0 ;  /* 0x000000022b029207 */ /* 0x000fe40004000000 */
[----:B------:R-:W-:Y:S01]  /*5320*/  @P4 SHF.R.U32.HI R103, RZ, 0x10, R17 ;  /* 0x00000010ff674819 */ /* 0x000fe20000011611 */
[----:B------:R-:W-:Y:S02]  /*5330*/  USHF.L.U32 UR42, UR42, 0x6, URZ ;  /* 0x000000062a2a7899 */ /* 0x000fe400080006ff */
[----:B------:R-:W-:Y:S02]  /*5340*/  @!P1 IMAD.IADD R0, R2, 0x1, -R3 ;  /* 0x0000000102009824 */ /* 0x000fe400078e0a03 */
[----:B------:R-:W-:Y:S01]  /*5350*/  @!P1 IMAD.IADD R2, R3, 0x1, -R2 ;  /* 0x0000000103029824 */ /* 0x000fe200078e0a02 */
[----:B------:R-:W-:Y:S01]  /*5360*/  USHF.L.U32 UR41, UR41, 0x8, URZ ;  /* 0x0000000829297899 */ /* 0x000fe200080006ff */
[----:B------:R-:W-:Y:S02]  /*5370*/  @!P1 IMAD R44, R0, R7, R44 ;  /* 0x00000007002c9224 */ /* 0x000fe400078e022c */
[----:B------:R-:W-:Y:S01]  /*5380*/  @!P1 IMAD R43, R2, R8, R43 ;  /* 0x00000008022b9224 */ /* 0x000fe200078e022b */
[----:B------:R-:W-:Y:S08]  /*5390*/  BRA.U !UP0, `(.L_x_86) ;  /* 0x0000000108407547 */ /* 0x000ff0000b800000 */
[----:B------:R-:W1:Y:S01]  /*53a0*/  LDCU.64 UR8, c[0x4][0x88] ;  /* 0x01001100ff0877ac */ /* 0x000e620008000a00 */
[----:B------:R-:W-:Y:S01]  /*53b0*/  MOV R3, 0x0 ;  /* 0x0000000000037802 */ /* 0x000fe20000000f00 */
[----:B------:R-:W-:Y:S02]  /*53c0*/  HFMA2 R12, -RZ, RZ, 0, 5.9604644775390625e-08 ;  /* 0x00000001ff0c7431 */ /* 0x000fe400000001ff */
[----:B------:R-:W-:Y:S02]  /*53d0*/  IMAD.MOV.U32 R8, RZ, RZ, 0x70 ;  /* 0x00000070ff087424 */ /* 0x000fe400078e00ff */
[----:B------:R-:W-:Y:S01]  /*53e0*/  IMAD.MOV.U32 R13, RZ, RZ, RZ ;  /* 0x000000ffff0d7224 */ /* 0x000fe200078e00ff */
[----:B------:R-:W2:Y:S01]  /*53f0*/  LDCU.64 UR6, c[0x4][0x90] ;  /* 0x01001200ff0677ac */ /* 0x000ea20008000a00 */
[----:B------:R-:W3:Y:S01]  /*5400*/  LDC.64 R2, c[0x4][R3] ;  /* 0x0100000003027b82 */ /* 0x000ee20000000a00 */
[----:B------:R-:W4:Y:S01]  /*5410*/  LDCU.64 UR4, c[0x4][0x8] ;  /* 0x01000100ff0477ac */ /* 0x000f220008000a00 */
[----:B-1----:R-:W-:Y:S01]  /*5420*/  MOV R5, UR9 ;  /* 0x0000000900057c02 */ /* 0x002fe20008000f00 */
[----:B------:R-:W-:Y:S01]  /*5430*/  IMAD.U32 R4, RZ, RZ, UR8 ;  /* 0x00000008ff047e24 */ /* 0x000fe2000f8e00ff */
[----:B--2---:R-:W-:Y:S01]  /*5440*/  MOV R7, UR7 ;  /* 0x0000000700077c02 */ /* 0x004fe20008000f00 */
[----:B------:R-:W-:Y:S01]  /*5450*/  IMAD.U32 R6, RZ, RZ, UR6 ;  /* 0x00000006ff067e24 */ /* 0x000fe2000f8e00ff */
[----:B----4-:R-:W-:Y:S01]  /*5460*/  MOV R11, UR5 ;  /* 0x00000005000b7c02 */ /* 0x010fe20008000f00 */
[----:B------:R-:W-:Y:S02]  /*5470*/  IMAD.U32 R10, RZ, RZ, UR4 ;  /* 0x00000004ff0a7e24 */ /* 0x000fe4000f8e00ff */
[----:B------:R-:W-:Y:S07]  /*5480*/  LEPC R20, `(.L_x_86) ;  /* 0x000000001014794e */ /* 0x000fee0000000000 */
[----:B---3-5:R-:W-:Y:S05]  /*5490*/  CALL.ABS.NOINC R2 ;  /* 0x0000000002007343 */ /* 0x028fea0003c00000 */
.L_x_86:
[----:B------:R-:W-:Y:S01]  /*54a0*/  LOP3.LUT P0, RZ, R109, 0x1b0, RZ, 0xc0, !PT ;  /* 0x000001b06dff7812 */ /* 0x000fe2000780c0ff */
[----:B------:R-:W-:Y:S11]  /*54b0*/  BSSY.RECONVERGENT B6, `(.L_x_87) ;  /* 0x0000013000067945 */ /* 0x000ff60003800200 */
[----:B------:R-:W-:Y:S01]  /*54c0*/  @!UPT UIADD3 URZ, UPT, UPT, URZ, URZ, URZ ;  /* 0x000000fffffff290 */ /* 0x000fe2000fffe0ff */
[----:B------:R-:W-:Y:S05]  /*54d0*/  @!P0 BRA `(.L_x_88) ;  /* 0x0000000000408947 */ /* 0x000fea0003800000 */
        /* <DEDUP_REMOVED lines=16> */
.L_x_88:
[----:B------:R-:W-:Y:S05]  /*55e0*/  BSYNC.RECONVERGENT B6 ;  /* 0x0000000000067941 */ /* 0x000fea0003800200 */
.L_x_87:
[----:B------:R-:W-:Y:S01]  /*55f0*/  ISETP.NE.U32.AND P4, PT, R90, RZ, PT ;  /* 0x000000ff5a00720c */ /* 0x000fe20003f85070 */
[----:B------:R-:W-:Y:S01]  /*5600*/  UISETP.NE.AND UP2, UPT, UR50, URZ, UPT ;  /* 0x000000ff3200728c */ /* 0x000fe2000bf45270 */
[----:B------:R-:W-:Y:S01]  /*5610*/  ISETP.NE.U32.AND P2, PT, RZ, UR38, PT ;  /* 0x00000026ff007c0c */ /* 0x000fe2000bf45070 */
[----:B------:R-:W-:Y:S01]  /*5620*/  UISETP.NE.U32.AND UP1, UPT, UR44, URZ, UPT ;  /* 0x000000ff2c00728c */ /* 0x000fe2000bf25070 */
[----:B------:R-:W-:Y:S01]  /*5630*/  ISETP.NE.AND.EX P4, PT, R91, RZ, PT, P4 ;  /* 0x000000ff5b00720c */ /* 0x000fe20003f85340 */
[----:B------:R-:W-:Y:S01]  /*5640*/  UPLOP3.LUT UP0, UPT, UPT, UPT, UPT, 0x40, 0x4 ;  /* 0x000000000004789c */ /* 0x000fe20003f0e870 */
[----:B------:R-:W-:Y:S01]  /*5650*/  ISETP.NE.AND.EX P2, PT, RZ, UR39, PT, P2 ;  /* 0x00000027ff007c0c */ /* 0x000fe2000bf45320 */
[----:B------:R-:W-:Y:S01]  /*5660*/  UISETP.NE.AND.EX UP1, UPT, UR45, URZ, UPT, UP1 ;  /* 0x000000ff2d00728c */ /* 0x000fe2000bf25310 */
[----:B------:R-:W-:Y:S04]  /*5670*/  PLOP3.LUT P1, PT, PT, PT, UP2, 0x80, 0x8 ;  /* 0x000000000008781c */ /* 0x000fe80003f2f028 */
[----:B------:R-:W-:Y:S06]  /*5680*/  @UP2 UPLOP3.LUT UP0, UPT, UPT, UPT, UP1, 0x80, 0x8 ;  /* 0x000000000008289c */ /* 0x000fec0003f0f010 */
[----:B------:R-:W-:Y:S01]  /*5690*/  PLOP3.LUT P0, PT, PT, PT, UP0, 0x80, 0x8 ;  /* 0x000000000008781c */ /* 0x000fe20003f0f008 */
[----:B------:R-:W-:Y:S01]  /*56a0*/  @!UPT UIADD3 URZ, UPT, UPT, URZ, URZ, URZ ;  /* 0x000000fffffff290 */ /* 0x000fe2000fffe0ff */
[----:B------:R-:W-:Y:S11]  /*56b0*/  BRA.U !UP1, `(.L_x_89) ;  /* 0x0000000109387547 */ /* 0x000ff6000b800000 */
[----:B------:R-:W-:Y:S01]  /*56c0*/  UISETP.NE.U32.AND UP0, UPT, UR38, URZ, UPT ;  /* 0x000000ff2600728c */ /* 0x000fe2000bf05070 */
[----:B------:R-:W-:Y:S02]  /*56d0*/  HFMA2 R0, -RZ, RZ, 0, 5.9604644775390625e-08 ;  /* 0x00000001ff007431 */ /* 0x000fe400000001ff */
[----:B------:R-:W-:Y:S01]  /*56e0*/  IMAD.MOV.U32 R96, RZ, RZ, 0x1 ;  /* 0x00000001ff607424 */ /* 0x000fe200078e00ff */
[----:B------:R-:W-:Y:S06]  /*56f0*/  UISETP.NE.AND.EX UP0, UPT, UR39, URZ, UPT, UP0 ;  /* 0x000000ff2700728c */ /* 0x000fec000bf05300 */
[----:B------:R-:W-:Y:S05]  /*5700*/  PLOP3.LUT P3, PT, PT, PT, UP0, 0x80, 0x8 ;  /* 0x000000000008781c */ /* 0x000fea0003f6f008 */
[----:B------:R-:W1:Y:S01]  /*5710*/  @UP0 LDCU.64 UR6, c[0x0][0x888] ;  /* 0x00011100ff0607ac */ /* 0x000e620008000a00 */
[----:B------:R-:W-:Y:S07]  /*5720*/  @UP0 UIMAD UR4, UR36, UR44, URZ ;  /* 0x0000002c240402a4 */ /* 0x000fee000f8e02ff */
[----:B------:R-:W-:Y:S01]  /*5730*/  @!P3 PRMT R96, R0, 0x7610, R96 ;  /* 0x000076100060b816 */ /* 0x000fe20000000060 */
[----:B-1----:R-:W-:Y:S03]  /*5740*/  @UP0 UIMAD.WIDE UR6, UR4, 0x4, UR6 ;  /* 0x00000004040608a5 */ /* 0x002fe6000f8e0206 */
[----:B------:R-:W1:Y:S03]  /*5750*/  @!UP0 LDCU UR4, c[0x0][0x880] ;  /* 0x00011000ff0487ac */ /* 0x000e660008000800 */
[----:B------:R-:W-:Y:S01]  /*5760*/  IMAD.U32 R2, RZ, RZ, UR6 ;  /* 0x00000006ff027e24 */ /* 0x000fe2000f8e00ff */
[----:B------:R-:W-:Y:S05]  /*5770*/  MOV R3, UR7 ;  /* 0x0000000700037c02 */ /* 0x000fea0008000f00 */
[----:B-----5:R2:W5:Y:S02]  /*5780*/  @P3 LDG.E R49, desc[UR46][R2.64] ;  /* 0x0000002e02313981 */ /* 0x020564000c1e1900 */
[----:B-12---:R-:W-:Y:S02]  /*5790*/  @!P3 IMAD.U32 R49, RZ, RZ, UR4 ;  /* 0x00000004ff31be24 */ /* 0x006fe4000f8e00ff */
.L_x_89:
[----:B------:R-:W-:Y:S05]  /*57a0*/  @!P4 BRA `(.L_x_90) ;  /* 0x000000000020c947 */ /* 0x000fea0003800000 */
[----:B------:R-:W-:Y:S04]  /*57b0*/  ISETP.NE.U32.AND P3, PT, R88, RZ, PT ;  /* 0x000000ff5800720c */ /* 0x000fe80003f65070 */
[----:B------:R-:W-:Y:S11]  /*57c0*/  ISETP.NE.AND.EX P3, PT, R89, RZ, PT, P3 ;  /* 0x000000ff5900720c */ /* 0x000ff60003f65330 */
[----:B------:R-:W-:Y:S02]  /*57d0*/  @!UPT UIADD3 URZ, UPT, UPT, URZ, URZ, URZ ;  /* 0x000000fffffff290 */ /* 0x000fe4000fffe0ff */
[----:B------:R-:W1:Y:S01]  /*57e0*/  @P3 LDC.64 R2, c[0x0][0x8a8] ;  /* 0x00022a00ff023b82 */ /* 0x000e620000000a00 */
[----:B------:R-:W-:Y:S04]  /*57f0*/  @P3 IMAD R0, R90, UR36, RZ ;  /* 0x000000245a003c24 */ /* 0x000fe8000f8e02ff */
[----:B-1----:R-:W-:Y:S05]  /*5800*/  @P3 IMAD.WIDE R2, R0, 0x4, R2 ;  /* 0x0000000400023825 */ /* 0x002fea00078e0202 */
[----:B-----5:R1:W5:Y:S02]  /*5810*/  @P3 LDG.E R47, desc[UR46][R2.64] ;  /* 0x0000002e022f3981 */ /* 0x020364000c1e1900 */
[----:B-1----:R-:W2:Y:S02]  /*5820*/  @!P3 LDC R47, c[0x0][0x8a0] ;  /* 0x00022800ff2fbb82 */ /* 0x002ea40000000800 */
.L_x_90:
[----:B-----5:R-:W-:Y:S01]  /*5830*/  FSETP.NEU.AND P4, PT, R49, RZ, PT ;  /* 0x000000ff3100720b */ /* 0x020fe20003f8d000 */
[----:B------:R-:W-:Y:S01]  /*5840*/  BSSY B1, `(.L_x_91) ;  /* 0x0000042000017945 */ /* 0x000fe20003800000 */
[----:B------:R-:W-:Y:S01]  /*5850*/  SEL R5, RZ, 0xffffffff, P2 ;  /* 0xffffffffff057807 */ /* 0x000fe20001000000 */
[----:B------:R-:W-:Y:S01]  /*5860*/  IMAD.MOV.U32 R115, RZ, RZ, 0x1 ;  /* 0x00000001ff737424 */ /* 0x000fe200078e00ff */
[----:B------:R-:W-:Y:S02]  /*5870*/  LOP3.LUT P3, RZ, R96, 0xff, RZ, 0xc0, !PT ;  /* 0x000000ff60ff7812 */ /* 0x000fe4000786c0ff */
[----:B------:R-:W-:Y:S02]  /*5880*/  CS2R R86, SRZ ;  /* 0x0000000000567805 */ /* 0x000fe4000001ff00 */
[----:B------:R-:W-:Y:S02]  /*5890*/  @P1 SEL R0, RZ, 0xffffffff, P4 ;  /* 0xffffffffff001807 */ /* 0x000fe40002000000 */
[----:B------:R-:W-:Y:S02]  /*58a0*/  CS2R R84, SRZ ;  /* 0x0000000000547805 */ /* 0x000fe4000001ff00 */
[----:B------:R-:W-:Y:S02]  /*58b0*/  LEA R2, R105, UR49, 0x3 ;  /* 0x0000003169027c11 */ /* 0x000fe4000f8e18ff */
[----:B------:R-:W-:Y:S02]  /*58c0*/  CS2R R82, SRZ ;  /* 0x0000000000527805 */ /* 0x000fe4000001ff00 */
[----:B------:R-:W-:Y:S02]  /*58d0*/  @P0 SEL R0, R5, R0, !P3 ;  /* 0x0000000005000207 */ /* 0x000fe40005800000 */
[----:B------:R-:W-:Y:S02]  /*58e0*/  CS2R R80, SRZ ;  /* 0x0000000000507805 */ /* 0x000fe4000001ff00 */
[----:B------:R-:W-:Y:S02]  /*58f0*/  LEA R113, R45, UR49, 0x3 ;  /* 0x000000312d717c11 */ /* 0x000fe4000f8e18ff */
[----:B------:R-:W-:Y:S02]  /*5900*/  @P1 LOP3.LUT R0, R0, 0x1, RZ, 0xc0, !PT ;  /* 0x0000000100001812 */ /* 0x000fe400078ec0ff */
[----:B------:R-:W-:Y:S02]  /*5910*/  SHF.L.U32 R3, R107, 0x1f, RZ ;  /* 0x0000001f6b037819 */ /* 0x000fe400000006ff */
[----:B------:R-:W-:Y:S02]  /*5920*/  ISETP.NE.U32.OR P6, PT, R0, 0x1, !P1 ;  /* 0x000000010000780c */ /* 0x000fe40004fc5470 */
[----:B------:R-:W-:Y:S02]  /*5930*/  PLOP3.LUT P2, PT, PT, PT, UP1, 0x80, 0x8 ;  /* 0x000000000008781c */ /* 0x000fe40003f4f018 */
[----:B------:R-:W-:Y:S02]  /*5940*/  LEA.HI R48, R45, R45, RZ, 0x1 ;  /* 0x0000002d2d307211 */ /* 0x000fe400078f08ff */
[----:B------:R-:W-:Y:S02]  /*5950*/  SEL R4, RZ, 0xffffffff, P4 ;  /* 0xffffffffff047807 */ /* 0x000fe40002000000 */
[----:B------:R-:W-:Y:S05]  /*5960*/  P2R R118, PR, RZ, 0x40 ;  /* 0x00000040ff767803 */ /* 0x000fea0000000000 */
[----:B------:R-:W-:Y:S02]  /*5970*/  @P6 SHF.L.U32 R0, R104, 0x1f, RZ ;  /* 0x0000001f68006819 */ /* 0x000fe400000006ff */
[----:B------:R-:W-:Y:S02]  /*5980*/  @P2 SEL R4, R5, R4, !P3 ;  /* 0x0000000405042207 */ /* 0x000fe40005800000 */
[----:B------:R1:W3:Y:S02]  /*5990*/  @P6 SYNCS.PHASECHK.TRANS64.TRYWAIT P1, [R2+URZ+0x50], R0 ;  /* 0x00005000020065a7 */ /* 0x0002e400080211ff */
[----:B------:R-:W-:Y:S04]  /*59a0*/  LOP3.LUT R4, R4, 0x1, RZ, 0xc0, !PT ;  /* 0x0000000104047812 */ /* 0x000fe800078ec0ff */
[----:B------:R-:W-:Y:S04]  /*59b0*/  ISETP.NE.U32.AND P5, PT, R4, 0x1, PT ;  /* 0x000000010400780c */ /* 0x000fe80003fa5070 */
[----:B------:R-:W-:Y:S01]  /*59c0*/  P2R R116, PR, RZ, 0x20 ;  /* 0x00000020ff747803 */ /* 0x000fe20000000000 */
[----:B------:R4:W2:Y:S01]  /*59d0*/  SYNCS.PHASECHK.TRANS64.TRYWAIT P0, [R113+URZ+0xc0], R3 ;  /* 0x0000c003710075a7 */ /* 0x0008a200080011ff */
[C---:B-1----:R-:W-:Y:S01]  /*59e0*/  IMAD.SHL.U32 R0, R48.reuse, 0x80, RZ ;  /* 0x0000008030007824 */ /* 0x042fe200078e00ff */
[----:B------:R-:W-:Y:S04]  /*59f0*/  LOP3.LUT R48, R48, 0xffe, RZ, 0xc0, !PT ;  /* 0x00000ffe30307812 */ /* 0x000fe800078ec0ff */
[----:B------:R-:W-:Y:S01]  /*5a00*/  LOP3.LUT R0, R0, 0xffffff00, RZ, 0xc0, !PT ;  /* 0xffffff0000007812 */ /* 0x000fe200078ec0ff */
[----:B------:R-:W-:Y:S04]  /*5a10*/  IMAD.IADD R48, R45, 0x1, -R48 ;  /* 0x000000012d307824 */ /* 0x000fe800078e0a30 */
[----:B------:R-:W-:Y:S04]  /*5a20*/  IMAD.IADD R0, R46, 0x1, R0 ;  /* 0x000000012e007824 */ /* 0x000fe800078e0200 */
[----:B------:R-:W-:Y:S01]  /*5a30*/  IMAD R48, R48, 0x100000, R0 ;  /* 0x0010000030307824 */ /* 0x000fe200078e0200 */
[----:B---3--:R-:W-:Y:S01]  /*5a40*/  @P6 SEL R115, RZ, 0x1, !P1 ;  /* 0x00000001ff736807 */ /* 0x008fe20004800000 */
[----:B----4-:R-:W-:Y:S06]  /*5a50*/  @!P6 BRA `(.L_x_92) ;  /* 0x000000000080e947 */ /* 0x010fec0003800000 */
[----:B------:R-:W-:Y:S01]  /*5a60*/  @P5 IMAD R5, R105, 0x1000, R100 ;  /* 0x0000100069055824 */ /* 0x000fe200078e0264 */
[----:B------:R-:W-:Y:S01]  /*5a70*/  ISETP.NE.AND P1, PT, R115, RZ, PT ;  /* 0x000000ff7300720c */ /* 0x000fe20003f25270 */
[----:B------:R-:W-:Y:S01]  /*5a80*/  BSSY B0, `(.L_x_93) ;  /* 0x000000b000007945 */ /* 0x000fe20003800000 */
[----:B------:R-:W-:Y:S01]  /*5a90*/  CS2R R82, SRZ ;  /* 0x0000000000527805 */ /* 0x000fe2000001ff00 */
[----:B------:R-:W-:Y:S01]  /*5aa0*/  @P5 VIADD R4, R5, UR49 ;  /* 0x0000003105045c36 */ /* 0x000fe20008000000 */
[----:B------:R-:W-:Y:S02]  /*5ab0*/  CS2R R80, SRZ ;  /* 0x0000000000507805 */ /* 0x000fe4000001ff00 */
[----:B------:R-:W-:Y:S02]  /*5ac0*/  CS2R R86, SRZ ;  /* 0x0000000000567805 */ /* 0x000fe4000001ff00 */
[----:B------:R-:W-:Y:S01]  /*5ad0*/  CS2R R84, SRZ ;  /* 0x0000000000547805 */ /* 0x000fe2000001ff00 */
[----:B------:R-:W-:Y:S04]  /*5ae0*/  @P5 IMAD R4, R108, -0x10, R4 ;  /* 0xfffffff06c045824 */ /* 0x000fe800078e0204 */
[----:B------:R-:W-:Y:S05]  /*5af0*/  @P1 BRA `(.L_x_94) ;  /* 0x00000000000c1947 */ /* 0x000fea0003800000 */
[----:B------:R-:W-:Y:S04]  /*5b00*/  SHF.L.U32 R0, R104, 0x1f, RZ ;  /* 0x0000001f68007819 */ /* 0x000fe800000006ff */
[----:B------:R-:W1:Y:S02]  /*5b10*/  SYNCS.PHASECHK.TRANS64.TRYWAIT P1, [R2+URZ+0x50], R0 ;  /* 0x00005000020075a7 */ /* 0x000e6400080211ff */
[----:B-1----:R-:W-:Y:S05]  /*5b20*/  @!P1 BRA `(.L_x_95) ;  /* 0x0000004000289947 */ /* 0x002fea0003800000 */
.L_x_94:
[----:B------:R-:W-:Y:S05]  /*5b30*/  BSYNC B0 ;  /* 0x0000000000007941 */ /* 0x000fea0003800000 */
.L_x_93:
[----:B------:R-:W-:Y:S01]  /*5b40*/  ISETP.NE.AND P1, PT, R116, RZ, PT ;  /* 0x000000ff7400720c */ /* 0x000fe20003f25270 */
[----:B-1----:R-:W-:Y:S02]  /*5b50*/  VIADD R2, R2, 0x70 ;  /* 0x0000007002027836 */ /* 0x002fe40000000000 */
[----:B------:R-:W-:Y:S02]  /*5b60*/  IMAD.U32 R0, RZ, RZ, UR37 ;  /* 0x00000025ff007e24 */ /* 0x000fe4000f8e00ff */
[----:B------:R-:W-:Y:S03]  /*5b70*/  VIADD R105, R105, 0x1 ;  /* 0x0000000169697836 */ /* 0x000fe60000000000 */
[----:B------:R-:W-:Y:S05]  /*5b80*/  PRMT R0, R0, 0x654, R2 ;  /* 0x0000065400007816 */ /* 0x000fea0000000002 */
[----:B------:R1:W3:Y:S04]  /*5b90*/  @P1 LDS.128 R80, [R5+UR49+0x200] ;  /* 0x0002003105501984 */ /* 0x0002e80008000c00 */
[----:B------:R1:W4:Y:S01]  /*5ba0*/  @P1 LDS.128 R84, [R4+0x210] ;  /* 0x0002100004541984 */ /* 0x0003220000000c00 */
[C---:B------:R-:W-:Y:S01]  /*5bb0*/  ISETP.NE.AND P1, PT, R105.reuse, 0x4, PT ;  /* 0x000000046900780c */ /* 0x040fe20003f25270 */
[----:B------:R-:W-:Y:S01]  /*5bc0*/  @!PT LDS RZ, [RZ] ;  /* 0x00000000fffff984 */ /* 0x000fe20000000800 */
[----:B------:R-:W-:Y:S01]  /*5bd0*/  @!PT LDS RZ, [RZ] ;  /* 0x00000000fffff984 */ /* 0x000fe20000000800 */
[----:B------:R-:W-:Y:S01]  /*5be0*/  @!PT LDS RZ, [RZ] ;  /* 0x00000000fffff984 */ /* 0x000fe20000000800 */
[----:B------:R-:W-:Y:S01]  /*5bf0*/  @!PT LDS RZ, [RZ] ;  /* 0x00000000fffff984 */ /* 0x000fe20000000800 */
[----:B------:R5:W-:Y:S06]  /*5c00*/  MEMBAR.ALL.CTA ;  /* 0x0000000000007992 */ /* 0x000bec0000008000 */
[----:B-----5:R-:W5:Y:S01]  /*5c10*/  FENCE.VIEW.ASYNC.S ;  /* 0x00000000000073c6 */ /* 0x020f620000000000 */
[----:B------:R-:W-:Y:S01]  /*5c20*/  SEL R105, R105, RZ, P1 ;  /* 0x000000ff69697207 */ /* 0x000fe20000800000 */
[----:B-----5:R5:W-:Y:S02]  /*5c30*/  SYNCS.ARRIVE.TRANS64.RED.A1T0 RZ, [R0+URZ], RZ ;  /* 0x000000ff00ff79a7 */ /* 0x020be400081004ff */
[----:B-----5:R-:W-:Y:S04]  /*5c40*/  SEL R0, RZ, 0x1, P1 ;  /* 0x00000001ff007807 */ /* 0x020fe80000800000 */
[----:B-1-3--:R-:W-:Y:S02]  /*5c50*/  LOP3.LUT R104, R104, R0, RZ, 0x3c, !PT ;  /* 0x0000000068687212 */ /* 0x00afe400078e3cff */
.L_x_92:
[----:B------:R-:W-:Y:S05]  /*5c60*/  BSYNC B1 ;  /* 0x0000000000017941 */ /* 0x000fea0003800000 */
.L_x_91:
[----:B------:R-:W-:Y:S04]  /*5c70*/  SHF.R.U32.HI R0, RZ, 0x15, R48 ;  /* 0x00000015ff007819 */ /* 0x000fe80000011630 */
[----:B------:R-:W-:Y:S01]  /*5c80*/  LOP3.LUT P1, RZ, R0, 0x3, R101, 0x48, !PT ;  /* 0x0000000300ff7812 */ /* 0x000fe20007824865 */
[----:B------:R-:W-:Y:S01]  /*5c90*/  @!UPT UIADD3 URZ, UPT, UPT, URZ, URZ, URZ ;  /* 0x000000fffffff290 */ /* 0x000fe2000fffe0ff */
[----:B--2---:R-:W-:Y:S11]  /*5ca0*/  @P0 BRA `(.L_x_96) ;  /* 0x0000000000080947 */ /* 0x004ff60003800000 */
[----:B------:R-:W1:Y:S02]  /*5cb0*/  SYNCS.PHASECHK.TRANS64.TRYWAIT P0, [R113+URZ+0xc0], R3 ;  /* 0x0000c003710075a7 */ /* 0x000e6400080011ff */
[----:B-1----:R-:W-:Y:S05]  /*5cc0*/  @!P0 BRA `(.L_x_97) ;  /* 0x0000003c00d48947 */ /* 0x002fea0003800000 */
.L_x_96:
[----:B------:R-:W-:Y:S05]  /*5cd0*/  @!P1 BRA `(.L_x_98) ;  /* 0x0000000000409947 */ /* 0x000fea0003800000 */
[----:B------:R-:W2:Y:S01]  /*5ce0*/  LDCU.64 UR8, c[0x4][0x78] ;  /* 0x01000f00ff0877ac */ /* 0x000ea20008000a00 */
[----:B-1----:R-:W-:Y:S01]  /*5cf0*/  MOV R3, 0x0 ;  /* 0x0000000000037802 */ /* 0x002fe20000000f00 */
[----:B------:R-:W-:Y:S02]  /*5d00*/  HFMA2 R12, -RZ, RZ, 0, 5.9604644775390625e-08 ;  /* 0x00000001ff0c7431 */ /* 0x000fe400000001ff */
[----:B------:R-:W-:Y:S02]  /*5d10*/  IMAD.MOV.U32 R8, RZ, RZ, 0x192 ;  /* 0x00000192ff087424 */ /* 0x000fe400078e00ff */
[----:B------:R-:W-:Y:S01]  /*5d20*/  IMAD.MOV.U32 R13, RZ, RZ, RZ ;  /* 0x000000ffff0d7224 */ /* 0x000fe200078e00ff */
[----:B------:R-:W1:Y:S01]  /*5d30*/  LDCU.64 UR6, c[0x4][0x80] ;  /* 0x01001000ff0677ac */ /* 0x000e620008000a00 */
[----:B------:R-:W3:Y:S01]  /*5d40*/  LDC.64 R2, c[0x4][R3] ;  /* 0x0100000003027b82 */ /* 0x000ee20000000a00 */
[----:B------:R-:W5:Y:S01]  /*5d50*/  LDCU.64 UR4, c[0x4][0x18] ;  /* 0x01000300ff0477ac */ /* 0x000f620008000a00 */
[----:B--2---:R-:W-:Y:S01]  /*5d60*/  MOV R5, UR9 ;  /* 0x0000000900057c02 */ /* 0x004fe20008000f00 */
[----:B------:R-:W-:Y:S01]  /*5d70*/  IMAD.U32 R4, RZ, RZ, UR8 ;  /* 0x00000008ff047e24 */ /* 0x000fe2000f8e00ff */
[----:B-1----:R-:W-:Y:S01]  /*5d80*/  MOV R7, UR7 ;  /* 0x0000000700077c02 */ /* 0x002fe20008000f00 */
[----:B------:R-:W-:Y:S01]  /*5d90*/  IMAD.U32 R6, RZ, RZ, UR6 ;  /* 0x00000006ff067e24 */ /* 0x000fe2000f8e00ff */
[----:B-----5:R-:W-:Y:S01]  /*5da0*/  MOV R11, UR5 ;  /* 0x00000005000b7c02 */ /* 0x020fe20008000f00 */
[----:B------:R-:W-:Y:S02]  /*5db0*/  IMAD.U32 R10, RZ, RZ, UR4 ;  /* 0x00000004ff0a7e24 */ /* 0x000fe4000f8e00ff */
[----:B------:R-:W-:Y:S07]  /*5dc0*/  LEPC R20, `(.L_x_98) ;  /* 0x000000001014794e */ /* 0x000fee0000000000 */
[----:B---34-:R-:W-:Y:S05]  /*5dd0*/  CALL.ABS.NOINC R2 ;  /* 0x0000000002007343 */ /* 0x018fea0003c00000 */
.L_x_98:
[----:B------:R-:W-:Y:S01]  /*5de0*/  F2FP.F16.E5M2.UNPACK_B R4, R81 ;  /* 0x00000051ff04723e */ /* 0x000fe200020004ff */
[----:B------:R-:W-:Y:S05]  /*5df0*/  WARPSYNC.ALL ;  /* 0x0000000000007948 */ /* 0x000fea0003800000 */
[----:B------:R-:W-:Y:S01]  /*5e00*/  R2UR UR4, R48 ;  /* 0x00000000300472ca */ /* 0x000fe200000e0000 */
[--C-:B------:R-:W-:Y:S01]  /*5e10*/  HADD2.F32 R53, -RZ, R4.reuse.H0_H0 ;  /* 0x20000004ff357230 */ /* 0x100fe20000004100 */
[-C--:B-1----:R-:W-:Y:S01]  /*5e20*/  F2FP.F16.E5M2.UNPACK_B R3, R80.reuse ;  /* 0x00000050ff03723e */ /* 0x082fe200020004ff */
[----:B------:R-:W-:Y:S01]  /*5e30*/  HADD2.F32 R54, -RZ, R4.H1_H1 ;  /* 0x30000004ff367230 */ /* 0x000fe20000004100 */
[----:B------:R-:W-:Y:S01]  /*5e40*/  F2FP.F16.E5M2.UNPACK_B R0, R80.H1 ;  /* 0x00000050ff00723e */ /* 0x000fe200030004ff */
[----:B------:R-:W-:Y:S01]  /*5e50*/  BSSY.RECONVERGENT B0, `(.L_x_99) ;  /* 0x0000099000007945 */ /* 0x000fe20003800200 */
[----:B------:R-:W-:Y:S01]  /*5e60*/  F2FP.F16.E5M2.UNPACK_B R64, R83.H1 ;  /* 0x00000053ff40723e */ /* 0x000fe200030004ff */
[--C-:B------:R-:W-:Y:S01]  /*5e70*/  HADD2.F32 R2, -RZ, R3.reuse.H0_H0 ;  /* 0x20000003ff027230 */ /* 0x100fe20000004100 */
[----:B----4-:R-:W-:Y:S01]  /*5e80*/  F2FP.F16.E5M2.UNPACK_B R74, R86 ;  /* 0x00000056ff4a723e */ /* 0x010fe200020004ff */
[----:B------:R-:W-:Y:S01]  /*5e90*/  HADD2.F32 R50, -RZ, R3.H1_H1 ;  /* 0x30000003ff327230 */ /* 0x000fe20000004100 */
[----:B------:R-:W-:Y:S01]  /*5ea0*/  F2FP.F16.E5M2.UNPACK_B R3, R81.H1 ;  /* 0x00000051ff03723e */ /* 0x000fe200030004ff */
[--C-:B------:R-:W-:Y:S01]  /*5eb0*/  HADD2.F32 R51, -RZ, R0.reuse.H0_H0 ;  /* 0x20000000ff337230 */ /* 0x100fe20000004100 */
[----:B------:R-:W-:Y:S01]  /*5ec0*/  IADD3 R114, PT, PT, R100, UR49, RZ ;  /* 0x0000003164727c10 */ /* 0x000fe2000fffe0ff */
[----:B------:R-:W-:Y:S01]  /*5ed0*/  HADD2.F32 R52, -RZ, R0.H1_H1 ;  /* 0x30000000ff347230 */ /* 0x000fe20000004100 */
[----:B------:R-:W-:Y:S01]  /*5ee0*/  LDTM.16dp32bit_t0_t15.x32 R4, tmem[UR4] ;  /* 0x00000004000479ee */ /* 0x000fe20008a80000 */
[----:B------:R-:W1:Y:S01]  /*5ef0*/  LDTM.16dp32bit_t16_t31.x32 R4, tmem[UR4+0x20] ;  /* 0x00002004000479ee */ /* 0x000e620008aa0000 */
[-C--:B------:R-:W-:Y:S01]  /*5f00*/  F2FP.F16.E5M2.UNPACK_B R0, R82.reuse ;  /* 0x00000052ff00723e */ /* 0x080fe200020004ff */
[--C-:B------:R-:W-:Y:S01]  /*5f10*/  HADD2.F32 R55, -RZ, R3.reuse.H0_H0 ;  /* 0x20000003ff377230 */ /* 0x100fe20000004100 */
[----:B------:R-:W-:Y:S01]  /*5f20*/  SHF.L.U32 R117, R102, 0x4, RZ ;  /* 0x0000000466757819 */ /* 0x000fe200000006ff */
[----:B------:R-:W-:Y:S01]  /*5f30*/  HADD2.F32 R56, -RZ, R3.H1_H1 ;  /* 0x30000003ff387230 */ /* 0x000fe20000004100 */
[----:B------:R-:W-:Y:S01]  /*5f40*/  F2FP.F16.E5M2.UNPACK_B R3, R82.H1 ;  /* 0x00000052ff03723e */ /* 0x000fe200030004ff */
[--C-:B------:R-:W-:Y:S01]  /*5f50*/  HADD2.F32 R57, -RZ, R0.reuse.H0_H0 ;  /* 0x20000000ff397230 */ /* 0x100fe20000004100 */
[----:B------:R-:W-:Y:S01]  /*5f60*/  IADD3 R114, PT, PT, R114, R117, RZ ;  /* 0x0000007572727210 */ /* 0x000fe20007ffe0ff */
[----:B------:R-:W-:Y:S01]  /*5f70*/  HADD2.F32 R58, -RZ, R0.H1_H1 ;  /* 0x30000000ff3a7230 */ /* 0x000fe20000004100 */
[----:B------:R-:W-:Y:S01]  /*5f80*/  F2FP.F16.E5M2.UNPACK_B R0, R83 ;  /* 0x00000053ff00723e */ /* 0x000fe200020004ff */
[--C-:B------:R-:W-:Y:S01]  /*5f90*/  HADD2.F32 R59, -RZ, R3.reuse.H0_H0 ;  /* 0x20000003ff3b7230 */ /* 0x100fe20000004100 */
[----:B------:R-:W-:Y:S01]  /*5fa0*/  ISETP.NE.AND P0, PT, R110, RZ, PT ;  /* 0x000000ff6e00720c */ /* 0x000fe20003f05270 */
[----:B------:R-:W-:Y:S01]  /*5fb0*/  HADD2.F32 R60, -RZ, R3.H1_H1 ;  /* 0x30000003ff3c7230 */ /* 0x000fe20000004100 */
[-C--:B------:R-:W-:Y:S01]  /*5fc0*/  F2FP.F16.E5M2.UNPACK_B R3, R84.reuse ;  /* 0x00000054ff03723e */ /* 0x080fe200020004ff */
[--C-:B------:R-:W-:Y:S01]  /*5fd0*/  HADD2.F32 R61, -RZ, R0.reuse.H0_H0 ;  /* 0x20000000ff3d7230 */ /* 0x100fe20000004100 */
[----:B------:R-:W-:Y:S01]  /*5fe0*/  ISETP.NE.AND P6, PT, R118, RZ, PT ;  /* 0x000000ff7600720c */ /* 0x000fe20003fc5270 */
[----:B------:R-:W-:Y:S01]  /*5ff0*/  HADD2.F32 R62, -RZ, R0.H1_H1 ;  /* 0x30000000ff3e7230 */ /* 0x000fe20000004100 */
[----:B------:R-:W-:Y:S01]  /*6000*/  F2FP.F16.E5M2.UNPACK_B R0, R84.H1 ;  /* 0x00000054ff00723e */ /* 0x000fe200030004ff */
[--C-:B------:R-:W-:Y:S02]  /*6010*/  HADD2.F32 R65, -RZ, R3.reuse.H0_H0 ;  /* 0x20000003ff417230 */ /* 0x100fe40000004100 */
[----:B------:R-:W-:Y:S01]  /*6020*/  HADD2.F32 R66, -RZ, R3.H1_H1 ;  /* 0x30000003ff427230 */ /* 0x000fe20000004100 */
[-C--:B------:R-:W-:Y:S01]  /*6030*/  F2FP.F16.E5M2.UNPACK_B R3, R85.reuse ;  /* 0x00000055ff03723e */ /* 0x080fe200020004ff */
[--C-:B------:R-:W-:Y:S02]  /*6040*/  HADD2.F32 R67, -RZ, R0.reuse.H0_H0 ;  /* 0x20000000ff437230 */ /* 0x100fe40000004100 */
[----:B------:R-:W-:Y:S01]  /*6050*/  HADD2.F32 R68, -RZ, R0.H1_H1 ;  /* 0x30000000ff447230 */ /* 0x000fe20000004100 */
[----:B------:R-:W-:Y:S01]  /*6060*/  F2FP.F16.E5M2.UNPACK_B R0, R85.H1 ;  /* 0x00000055ff00723e */ /* 0x000fe200030004ff */
[--C-:B------:R-:W-:Y:S02]  /*6070*/  HADD2.F32 R69, -RZ, R3.reuse.H0_H0 ;  /* 0x20000003ff457230 */ /* 0x100fe40000004100 */
[C---:B-1----:R-:W-:Y:S01]  /*6080*/  FMUL R7, R47.reuse, R7 ;  /* 0x000000072f077220 */ /* 0x042fe20000400000 */
[----:B------:R-:W-:Y:S01]  /*6090*/  HADD2.F32 R70, -RZ, R3.H1_H1 ;  /* 0x30000003ff467230 */ /* 0x000fe20000004100 */
[----:B------:R-:W-:Y:S01]  /*60a0*/  F2FP.F16.E5M2.UNPACK_B R3, R86.H1 ;  /* 0x00000056ff03723e */ /* 0x000fe200030004ff */
[--C-:B------:R-:W-:Y:S02]  /*60b0*/  HADD2.F32 R71, -RZ, R0.reuse.H0_H0 ;  /* 0x20000000ff477230 */ /* 0x100fe40000004100 */
[----:B------:R-:W-:Y:S02]  /*60c0*/  HADD2.F32 R72, -RZ, R0.H1_H1 ;  /* 0x30000000ff487230 */ /* 0x000fe40000004100 */
[----:B------:R-:W-:Y:S01]  /*60d0*/  FMUL R0, R47, R4 ;  /* 0x000000042f007220 */ /* 0x000fe20000400000 */
[--C-:B------:R-:W-:Y:S01]  /*60e0*/  HADD2.F32 R73, -RZ, R74.reuse.H0_H0 ;  /* 0x2000004aff497230 */ /* 0x100fe20000004100 */
[----:B------:R-:W-:Y:S01]  /*60f0*/  F2FP.F16.E5M2.UNPACK_B R4, R87 ;  /* 0x00000057ff04723e */ /* 0x000fe200020004ff */
[----:B------:R-:W-:Y:S02]  /*6100*/  HADD2.F32 R74, -RZ, R74.H1_H1 ;  /* 0x3000004aff4a7230 */ /* 0x000fe40000004100 */
[----:B------:R-:W-:Y:S01]  /*6110*/  FFMA R0, R49, R2, R0 ;  /* 0x0000000231007223 */ /* 0x000fe20000000000 */
[----:B------:R-:W-:Y:S01]  /*6120*/  FMUL R2, R47, R5 ;  /* 0x000000052f027220 */ /* 0x000fe20000400000 */
[--C-:B------:R-:W-:Y:S01]  /*6130*/  HADD2.F32 R75, -RZ, R3.reuse.H0_H0 ;  /* 0x20000003ff4b7230 */ /* 0x100fe20000004100 */
[----:B------:R-:W-:Y:S01]  /*6140*/  F2FP.F16.E5M2.UNPACK_B R5, R87.H1 ;  /* 0x00000057ff05723e */ /* 0x000fe200030004ff */
[----:B------:R-:W-:Y:S02]  /*6150*/  HADD2.F32 R76, -RZ, R3.H1_H1 ;  /* 0x30000003ff4c7230 */ /* 0x000fe40000004100 */
[----:B------:R-:W-:Y:S01]  /*6160*/  FFMA R2, R49, R50, R2 ;  /* 0x0000003231027223 */ /* 0x000fe20000000002 */
[--C-:B------:R-:W-:Y:S02]  /*6170*/  HADD2.F32 R50, -RZ, R4.reuse.H0_H0 ;  /* 0x20000004ff327230 */ /* 0x100fe40000004100 */
[C---:B------:R-:W-:Y:S01]  /*6180*/  FMUL R3, R47.reuse, R6 ;  /* 0x000000062f037220 */ /* 0x040fe20000400000 */
[--C-:B------:R-:W-:Y:S02]  /*6190*/  HADD2.F32 R77, -RZ, R5.reuse.H1_H1 ;  /* 0x30000005ff4d7230 */ /* 0x100fe40000004100 */
[C---:B------:R-:W-:Y:S01]  /*61a0*/  FMUL R6, R47.reuse, R11 ;  /* 0x0000000b2f067220 */ /* 0x040fe20000400000 */
[----:B------:R-:W-:Y:S01]  /*61b0*/  FMUL R11, R47, R16 ;  /* 0x000000102f0b7220 */ /* 0x000fe20000400000 */
[C---:B------:R-:W-:Y:S01]  /*61c0*/  FFMA R3, R49.reuse, R51, R3 ;  /* 0x0000003331037223 */ /* 0x040fe20000000003 */
[----:B------:R-:W-:Y:S01]  /*61d0*/  FFMA R7, R49, R52, R7 ;  /* 0x0000003431077223 */ /* 0x000fe20000000007 */
[----:B------:R-:W-:Y:S02]  /*61e0*/  HADD2.F32 R51, -RZ, R4.H1_H1 ;  /* 0x30000004ff337230 */ /* 0x000fe40000004100 */
[C---:B------:R-:W-:Y:S01]  /*61f0*/  FMUL R4, R47.reuse, R9 ;  /* 0x000000092f047220 */ /* 0x040fe20000400000 */
[----:B------:R-:W-:Y:S02]  /*6200*/  HADD2.F32 R52, -RZ, R5.H0_H0 ;  /* 0x20000005ff347230 */ /* 0x000fe40000004100 */
[----:B------:R-:W-:Y:S01]  /*6210*/  FMUL R16, R47, R21 ;  /* 0x000000152f107220 */ /* 0x000fe20000400000 */
[----:B------:R-:W-:Y:S01]  /*6220*/  F2FP.SATFINITE.E5M2.F32.PACK_AB_MERGE_C R78, R7, R3, RZ ;  /* 0x00000003074e723e */ /* 0x000fe200048060ff */
[C---:B------:R-:W-:Y:S01]  /*6230*/  FMUL R3, R47.reuse, R8 ;  /* 0x000000082f037220 */ /* 0x040fe20000400000 */
[C---:B------:R-:W-:Y:S01]  /*6240*/  FMUL R7, R47.reuse, R12 ;  /* 0x0000000c2f077220 */ /* 0x040fe20000400000 */
[C---:B------:R-:W-:Y:S01]  /*6250*/  FMUL R8, R47.reuse, R13 ;  /* 0x0000000d2f087220 */ /* 0x040fe20000400000 */
[----:B------:R-:W-:Y:S01]  /*6260*/  FMUL R12, R47, R17 ;  /* 0x000000112f0c7220 */ /* 0x000fe20000400000 */
[C---:B------:R-:W-:Y:S01]  /*6270*/  FFMA R3, R49.reuse, R53, R3 ;  /* 0x0000003531037223 */ /* 0x040fe20000000003 */
[----:B------:R-:W-:Y:S01]  /*6280*/  FFMA R4, R49, R54, R4 ;  /* 0x0000003631047223 */ /* 0x000fe20000000004 */
[C---:B------:R-:W-:Y:S01]  /*6290*/  FMUL R5, R47.reuse, R10 ;  /* 0x0000000a2f057220 */ /* 0x040fe20000400000 */
[C---:B------:R-:W-:Y:S01]  /*62a0*/  FMUL R9, R47.reuse, R14 ;  /* 0x0000000e2f097220 */ /* 0x040fe20000400000 */
[C---:B------:R-:W-:Y:S01]  /*62b0*/  FMUL R10, R47.reuse, R15 ;  /* 0x0000000f2f0a7220 */ /* 0x040fe20000400000 */
[----:B------:R-:W-:Y:S01]  /*62c0*/  FMUL R15, R47, R20 ;  /* 0x000000142f0f7220 */ /* 0x000fe20000400000 */
[C---:B------:R-:W-:Y:S01]  /*62d0*/  FFMA R5, R49.reuse, R55, R5 ;  /* 0x0000003731057223 */ /* 0x040fe20000000005 */
[C---:B------:R-:W-:Y:S01]  /*62e0*/  FFMA R6, R49.reuse, R56, R6 ;  /* 0x0000003831067223 */ /* 0x040fe20000000006 */
[C---:B------:R-:W-:Y:S01]  /*62f0*/  FFMA R7, R49.reuse, R57, R7 ;  /* 0x0000003931077223 */ /* 0x040fe20000000007 */
[C---:B------:R-:W-:Y:S01]  /*6300*/  FFMA R8, R49.reuse, R58, R8 ;  /* 0x0000003a31087223 */ /* 0x040fe20000000008 */
[--C-:B------:R-:W-:Y:S02]  /*6310*/  HADD2.F32 R63, -RZ, R64.reuse.H0_H0 ;  /* 0x20000040ff3f7230 */ /* 0x100fe40000004100 */
[C---:B------:R-:W-:Y:S01]  /*6320*/  FFMA R9, R49.reuse, R59, R9 ;  /* 0x0000003b31097223 */ /* 0x040fe20000000009 */
[----:B------:R-:W-:Y:S01]  /*6330*/  F2FP.SATFINITE.E5M2.F32.PACK_AB_MERGE_C R5, R6, R5, RZ ;  /* 0x000000050605723e */ /* 0x000fe200048060ff */
[C---:B------:R-:W-:Y:S01]  /*6340*/  FFMA R10, R49.reuse, R60, R10 ;  /* 0x0000003c310a7223 */ /* 0x040fe2000000000a */
[C---:B------:R-:W-:Y:S01]  /*6350*/  FFMA R11, R49.reuse, R61, R11 ;  /* 0x0000003d310b7223 */ /* 0x040fe2000000000b */
[----:B------:R-:W-:Y:S01]  /*6360*/  FFMA R12, R49, R62, R12 ;  /* 0x0000003e310c7223 */ /* 0x000fe2000000000c */
[C---:B------:R-:W-:Y:S01]  /*6370*/  FMUL R20, R47.reuse, R25 ;  /* 0x000000192f147220 */ /* 0x040fe20000400000 */
[C---:B------:R-:W-:Y:S01]  /*6380*/  FMUL R25, R47.reuse, R30 ;  /* 0x0000001e2f197220 */ /* 0x040fe20000400000 */
[C---:B------:R-:W-:Y:S01]  /*6390*/  FMUL R30, R47.reuse, R35 ;  /* 0x000000232f1e7220 */ /* 0x040fe20000400000 */
[----:B------:R-:W-:Y:S01]  /*63a0*/  F2FP.SATFINITE.E5M2.F32.PACK_AB_MERGE_C R9, R10, R9, RZ ;  /* 0x000000090a09723e */ /* 0x000fe200048060ff */
[----:B------:R-:W-:Y:S02]  /*63b0*/  HADD2.F32 R64, -RZ, R64.H1_H1 ;  /* 0x30000040ff407230 */ /* 0x000fe40000004100 */
[C---:B------:R-:W-:Y:S01]  /*63c0*/  FMUL R13, R47.reuse, R18 ;  /* 0x000000122f0d7220 */ /* 0x040fe20000400000 */
[C---:B------:R-:W-:Y:S01]  /*63d0*/  FMUL R14, R47.reuse, R19 ;  /* 0x000000132f0e7220 */ /* 0x040fe20000400000 */
[C---:B------:R-:W-:Y:S01]  /*63e0*/  FMUL R17, R47.reuse, R22 ;  /* 0x000000162f117220 */ /* 0x040fe20000400000 */
[----:B------:R-:W-:Y:S01]  /*63f0*/  FMUL R18, R47, R23 ;  /* 0x000000172f127220 */ /* 0x000fe20000400000 */
[C---:B------:R-:W-:Y:S01]  /*6400*/  FFMA R13, R49.reuse, R63, R13 ;  /* 0x0000003f310d7223 */ /* 0x040fe2000000000d */
[C---:B------:R-:W-:Y:S01]  /*6410*/  FFMA R14, R49.reuse, R64, R14 ;  /* 0x00000040310e7223 */ /* 0x040fe2000000000e */
[----:B------:R-:W-:Y:S01]  /*6420*/  FFMA R15, R49, R65, R15 ;  /* 0x00000041310f7223 */ /* 0x000fe2000000000f */
[----:B------:R-:W-:Y:S01]  /*6430*/  FMUL R19, R47, R24 ;  /* 0x000000182f137220 */ /* 0x000fe20000400000 */
[C---:B------:R-:W-:Y:S01]  /*6440*/  FFMA R16, R49.reuse, R66, R16 ;  /* 0x0000004231107223 */ /* 0x040fe20000000010 */
[----:B------:R-:W-:Y:S01]  /*6450*/  FFMA R17, R49, R67, R17 ;  /* 0x0000004331117223 */ /* 0x000fe20000000011 */
[----:B------:R-:W-:Y:S01]  /*6460*/  F2FP.SATFINITE.E5M2.F32.PACK_AB_MERGE_C R13, R14, R13, RZ ;  /* 0x0000000d0e0d723e */ /* 0x000fe200048060ff */
[C---:B------:R-:W-:Y:S01]  /*6470*/  FMUL R21, R47.reuse, R26 ;  /* 0x0000001a2f157220 */ /* 0x040fe20000400000 */
[----:B------:R-:W-:Y:S01]  /*6480*/  FMUL R22, R47, R27 ;  /* 0x0000001b2f167220 */ /* 0x000fe20000400000 */
[C---:B------:R-:W-:Y:S01]  /*6490*/  FFMA R18, R49.reuse, R68, R18 ;  /* 0x0000004431127223 */ /* 0x040fe20000000012 */
[----:B------:R-:W-:Y:S01]  /*64a0*/  FFMA R19, R49, R69, R19 ;  /* 0x0000004531137223 */ /* 0x000fe20000000013 */
[----:B------:R-:W-:Y:S01]  /*64b0*/  FMUL R23, R47, R28 ;  /* 0x0000001c2f177220 */ /* 0x000fe20000400000 */
[----:B------:R-:W-:Y:S01]  /*64c0*/  FFMA R20, R49, R70, R20 ;  /* 0x0000004631147223 */ /* 0x000fe20000000014 */
[----:B------:R-:W-:Y:S01]  /*64d0*/  FMUL R24, R47, R29 ;  /* 0x0000001d2f187220 */ /* 0x000fe20000400000 */
[C---:B------:R-:W-:Y:S01]  /*64e0*/  FFMA R21, R49.reuse, R71, R21 ;  /* 0x0000004731157223 */ /* 0x040fe20000000015 */
[----:B------:R-:W-:Y:S01]  /*64f0*/  FFMA R22, R49, R72, R22 ;  /* 0x0000004831167223 */ /* 0x000fe20000000016 */
[C---:B------:R-:W-:Y:S01]  /*6500*/  FMUL R26, R47.reuse, R31 ;  /* 0x0000001f2f1a7220 */ /* 0x040fe20000400000 */
[----:B------:R-:W-:Y:S01]  /*6510*/  FMUL R27, R47, R32 ;  /* 0x000000202f1b7220 */ /* 0x000fe20000400000 */
[----:B------:R-:W-:Y:S01]  /*6520*/  FFMA R23, R49, R73, R23 ;  /* 0x0000004931177223 */ /* 0x000fe20000000017 */
[----:B------:R-:W-:Y:S01]  /*6530*/  FMUL R28, R47, R33 ;  /* 0x000000212f1c7220 */ /* 0x000fe20000400000 */
[----:B------:R-:W-:Y:S01]  /*6540*/  FFMA R24, R49, R74, R24 ;  /* 0x0000004a31187223 */ /* 0x000fe20000000018 */
[----:B------:R-:W-:Y:S01]  /*6550*/  FMUL R29, R47, R34 ;  /* 0x000000222f1d7220 */ /* 0x000fe20000400000 */
[C---:B------:R-:W-:Y:S01]  /*6560*/  FFMA R25, R49.reuse, R75, R25 ;  /* 0x0000004b31197223 */ /* 0x040fe20000000019 */
[C---:B------:R-:W-:Y:S01]  /*6570*/  FFMA R26, R49.reuse, R76, R26 ;  /* 0x0000004c311a7223 */ /* 0x040fe2000000001a */
[C---:B------:R-:W-:Y:S01]  /*6580*/  FFMA R27, R49.reuse, R50, R27 ;  /* 0x00000032311b7223 */ /* 0x040fe2000000001b */
[C---:B------:R-:W-:Y:S01]  /*6590*/  FFMA R28, R49.reuse, R51, R28 ;  /* 0x00000033311c7223 */ /* 0x040fe2000000001c */
[----:B------:R-:W-:Y:S01]  /*65a0*/  F2FP.SATFINITE.E5M2.F32.PACK_AB_MERGE_C R17, R18, R17, RZ ;  /* 0x000000111211723e */ /* 0x000fe200048060ff */
[C---:B------:R-:W-:Y:S01]  /*65b0*/  FFMA R29, R49.reuse, R52, R29 ;  /* 0x00000034311d7223 */ /* 0x040fe2000000001d */
[----:B------:R-:W-:Y:S01]  /*65c0*/  F2FP.SATFINITE.E5M2.F32.PACK_AB_MERGE_C R21, R22, R21, RZ ;  /* 0x000000151615723e */ /* 0x000fe200048060ff */
[----:B------:R-:W-:Y:S01]  /*65d0*/  FFMA R30, R49, R77, R30 ;  /* 0x0000004d311e7223 */ /* 0x000fe2000000001e */
[----:B------:R-:W-:Y:S02]  /*65e0*/  F2FP.SATFINITE.E5M2.F32.PACK_AB_MERGE_C R32, R2, R0, R78 ;  /* 0x000000000220723e */ /* 0x000fe4000480604e */
[----:B------:R-:W-:Y:S02]  /*65f0*/  F2FP.SATFINITE.E5M2.F32.PACK_AB_MERGE_C R33, R4, R3, R5 ;  /* 0x000000030421723e */ /* 0x000fe40004806005 */
[----:B------:R-:W-:Y:S02]  /*6600*/  F2FP.SATFINITE.E5M2.F32.PACK_AB_MERGE_C R34, R8, R7, R9 ;  /* 0x000000070822723e */ /* 0x000fe40004806009 */
[----:B------:R-:W-:Y:S02]  /*6610*/  F2FP.SATFINITE.E5M2.F32.PACK_AB_MERGE_C R35, R12, R11, R13 ;  /* 0x0000000b0c23723e */ /* 0x000fe4000480600d */
[----:B------:R-:W-:Y:S02]  /*6620*/  F2FP.SATFINITE.E5M2.F32.PACK_AB_MERGE_C R16, R16, R15, R17 ;  /* 0x0000000f1010723e */ /* 0x000fe40004806011 */
[----:B------:R-:W-:Y:S01]  /*6630*/  F2FP.SATFINITE.E5M2.F32.PACK_AB_MERGE_C R17, R20, R19, R21 ;  /* 0x000000131411723e */ /* 0x000fe20004806015 */
[----:B------:R1:W-:Y:S01]  /*6640*/  STS.128 [R100+UR49+0x4200], R32 ;  /* 0x0042002064007988 */ /* 0x0003e20008000c31 */
[----:B------:R-:W-:Y:S02]  /*6650*/  F2FP.SATFINITE.E5M2.F32.PACK_AB_MERGE_C R18, R26, R25, RZ ;  /* 0x000000191a12723e */ /* 0x000fe400048060ff */
[----:B------:R-:W-:Y:S02]  /*6660*/  F2FP.SATFINITE.E5M2.F32.PACK_AB_MERGE_C R19, R30, R29, RZ ;  /* 0x0000001d1e13723e */ /* 0x000fe400048060ff */
[----:B------:R-:W-:Y:S02]  /*6670*/  F2FP.SATFINITE.E5M2.F32.PACK_AB_MERGE_C R18, R24, R23, R18 ;  /* 0x000000171812723e */ /* 0x000fe40004806012 */
[----:B------:R-:W-:Y:S02]  /*6680*/  F2FP.SATFINITE.E5M2.F32.PACK_AB_MERGE_C R19, R28, R27, R19 ;  /* 0x0000001b1c13723e */ /* 0x000fe40004806013 */
[----:B------:R-:W-:Y:S02]  /*6690*/  LEA R0, R105, UR49, 0x3 ;  /* 0x0000003169007c11 */ /* 0x000fe4000f8e18ff */
[----:B------:R-:W-:Y:S01]  /*66a0*/  @P6 SHF.L.U32 R2, R104, 0x1f, RZ ;  /* 0x0000001f68026819 */ /* 0x000fe200000006ff */
[----:B------:R1:W-:Y:S01]  /*66b0*/  STS.128 [R114+0x4210], R16 ;  /* 0x0042101072007388 */ /* 0x0003e20000000c00 */
[----:B------:R-:W-:Y:S01]  /*66c0*/  @!PT LDS RZ, [RZ] ;  /* 0x00000000fffff984 */ /* 0x000fe20000000800 */
[----:B------:R-:W-:Y:S01]  /*66d0*/  @!PT LDS RZ, [RZ] ;  /* 0x00000000fffff984 */ /* 0x000fe20000000800 */
[----:B------:R-:W-:Y:S01]  /*66e0*/  @!PT LDS RZ, [RZ] ;  /* 0x00000000fffff984 */ /* 0x000fe20000000800 */
[----:B------:R-:W-:Y:S01]  /*66f0*/  @!PT LDS RZ, [RZ] ;  /* 0x00000000fffff984 */ /* 0x000fe20000000800 */
[----:B------:R2:W-:Y:S07]  /*6700*/  MEMBAR.ALL.CTA ;  /* 0x0000000000007992 */ /* 0x0005ee0000008000 */
[----:B--2---:R-:W2:Y:S02]  /*6710*/  FENCE.VIEW.ASYNC.S ;  /* 0x00000000000073c6 */ /* 0x004ea40000000000 */
[----:B--2---:R-:W-:Y:S06]  /*6720*/  BAR.SYNC.DEFER_BLOCKING 0x1, 0x80 ;  /* 0x0042000000007b1d */ /* 0x004fec0000010000 */
[----:B------:R-:W-:Y:S05]  /*6730*/  @P0 BRA `(.L_x_100) ;  /* 0x0000000000280947 */ /* 0x000fea0003800000 */
[----:B------:R-:W-:Y:S02]  /*6740*/  UIADD3 UR4, UPT, UPT, UR49, 0x4200, URZ ;  /* 0x0000420031047890 */ /* 0x000fe4000fffe0ff */
[----:B------:R-:W-:Y:S01]  /*6750*/  UIADD3 UR6, UP0, UPT, UR52, 0x680, URZ ;  /* 0x0000068034067890 */ /* 0x000fe2000ff1e0ff */
[----:B------:R-:W-:Y:S03]  /*6760*/  UMOV UR43, UR36 ;  /* 0x00000024002b7c82 */ /* 0x000fe60008000000 */
[----:B------:R-:W-:Y:S01]  /*6770*/  MOV R109, UR4 ;  /* 0x00000004006d7c02 */ /* 0x000fe20008000f00 */
[----:B------:R-:W-:Y:S03]  /*6780*/  UIADD3.X UR7, UPT, UPT, URZ, UR53, URZ, UP0, !UPT ;  /* 0x00000035ff077290 */ /* 0x000fe600087fe4ff */
[----:B------:R-:W-:Y:S11]  /*6790*/  R2UR UR40, R109 ;  /* 0x000000006d2872ca */ /* 0x000ff600000e0000 */
[----:B------:R-:W-:Y:S02]  /*67a0*/  @!UPT UIADD3 URZ, UPT, UPT, URZ, URZ, URZ ;  /* 0x000000fffffff290 */ /* 0x000fe4000fffe0ff */
[----:B------:R2:W-:Y:S01]  /*67b0*/  UTMASTG.3D [UR40], [UR6] ;  /* 0x00000028060073b5 */ /* 0x0005e20008010000 */
[----:B------:R0:W-:Y:S01]  /*67c0*/  UTMACMDFLUSH ;  /* 0x00000000000079b7 */ /* 0x0001e20000000000 */
[----:B--2---:R-:W-:Y:S04]  /*67d0*/  DEPBAR.LE SB0, 0x1 ;  /* 0x000080400000791a */ /* 0x004fe80000000000 */
.L_x_100:
[----:B------:R-:W-:Y:S05]  /*67e0*/  BSYNC.RECONVERGENT B0 ;  /* 0x0000000000007941 */ /* 0x000fea0003800200 */
.L_x_99:
[----:B------:R-:W-:Y:S06]  /*67f0*/  BAR.SYNC.DEFER_BLOCKING 0x1, 0x80 ;  /* 0x0042000000007b1d */ /* 0x000fec0000010000 */
[----:B------:R-:W2:Y:S01]  /*6800*/  @P6 SYNCS.PHASECHK.TRANS64.TRYWAIT P0, [R0+URZ+0x50], R2 ;  /* 0x00005002000065a7 */ /* 0x000ea200080011ff */
[----:B------:R-:W-:Y:S01]  /*6810*/  BSSY B1, `(.L_x_101) ;  /* 0x0000021000017945 */ /* 0x000fe20003800000 */
[----:B--2---:R-:W-:Y:S03]  /*6820*/  @P6 SEL R115, RZ, 0x1, !P0 ;  /* 0x00000001ff736807 */ /* 0x004fe60004000000 */
[----:B------:R-:W-:Y:S05]  /*6830*/  @!P6 BRA `(.L_x_102) ;  /* 0x000000000078e947 */ /* 0x000fea0003800000 */
[----:B------:R-:W-:Y:S01]  /*6840*/  ISETP.NE.AND P1, PT, R116, RZ, PT ;  /* 0x000000ff7400720c */ /* 0x000fe20003f25270 */
[----:B------:R-:W-:Y:S01]  /*6850*/  BSSY B0, `(.L_x_103) ;  /* 0x0000009000007945 */ /* 0x000fe20003800000 */
[----:B------:R-:W-:Y:S11]  /*6860*/  ISETP.NE.AND P0, PT, R115, RZ, PT ;  /* 0x000000ff7300720c */ /* 0x000ff60003f05270 */
[----:B------:R-:W-:Y:S05]  /*6870*/  @P1 IMAD R2, R105, 0x1000, R100 ;  /* 0x0000100069021824 */ /* 0x000fea00078e0264 */
[----:B------:R-:W-:Y:S05]  /*6880*/  @P1 IADD3 R4, PT, PT, R2, UR49, RZ ;  /* 0x0000003102041c10 */ /* 0x000fea000fffe0ff */
[----:B------:R-:W-:Y:S01]  /*6890*/  @P1 IMAD.IADD R4, R4, 0x1, R117 ;  /* 0x0000000104041824 */ /* 0x000fe200078e0275 */
[----:B------:R-:W-:Y:S06]  /*68a0*/  @P0 BRA `(.L_x_104) ;  /* 0x00000000000c0947 */ /* 0x000fec0003800000 */
[----:B------:R-:W-:Y:S04]  /*68b0*/  SHF.L.U32 R3, R104, 0x1f, RZ ;  /* 0x0000001f68037819 */ /* 0x000fe800000006ff */
[----:B------:R-:W2:Y:S02]  /*68c0*/  SYNCS.PHASECHK.TRANS64.TRYWAIT P0, [R0+URZ+0x50], R3 ;  /* 0x00005003000075a7 */ /* 0x000ea400080011ff */
[----:B--2---:R-:W-:Y:S05]  /*68d0*/  @!P0 BRA `(.L_x_105) ;  /* 0x0000003000e48947 */ /* 0x004fea0003800000 */
.L_x_104:
[----:B------:R-:W-:Y:S05]  /*68e0*/  BSYNC B0 ;  /* 0x0000000000007941 */ /* 0x000fea0003800000 */
.L_x_103:
[----:B------:R-:W-:Y:S01]  /*68f0*/  ISETP.NE.AND P0, PT, R116, RZ, PT ;  /* 0x000000ff7400720c */ /* 0x000fe20003f05270 */
[----:B------:R-:W-:Y:S11]  /*6900*/  VIADD R105, R105, 0x1 ;  /* 0x0000000169697836 */ /* 0x000ff60000000000 */
[----:B------:R-:W-:Y:S01]  /*6910*/  @!UPT UIADD3 URZ, UPT, UPT, URZ, URZ, URZ ;  /* 0x000000fffffff290 */ /* 0x000fe2000fffe0ff */
[----:B------:R3:W4:Y:S04]  /*6920*/  @P0 LDS.128 R80, [R2+UR49+0x200] ;  /* 0x0002003102500984 */ /* 0x0007280008000c00 */
[----:B------:R1:W1:Y:S01]  /*6930*/  @P0 LDS.128 R84, [R4+0x210] ;  /* 0x0002100004540984 */ /* 0x0002620000000c00 */
        /* <DEDUP_REMOVED lines=8> */
[----:B---3--:R-:W-:Y:S02]  /*69c0*/  VIADD R2, R0, 0x70 ;  /* 0x0000007000027836 */ /* 0x008fe40000000000 */
[----:B--2---:R-:W-:Y:S05]  /*69d0*/  IMAD.U32 R0, RZ, RZ, UR37 ;  /* 0x00000025ff007e24 */ /* 0x004fea000f8e00ff */
[----:B------:R-:W-:Y:S04]  /*69e0*/  PRMT R0, R0, 0x654, R2 ;  /* 0x0000065400007816 */ /* 0x000fe80000000002 */
[----:B-----5:R2:W-:Y:S02]  /*69f0*/  SYNCS.ARRIVE.TRANS64.RED.A1T0 RZ, [R0+URZ], RZ ;  /* 0x000000ff00ff79a7 */ /* 0x0205e400081004ff */
[----:B--2---:R-:W-:Y:S04]  /*6a00*/  SEL R0, RZ, 0x1, P0 ;  /* 0x00000001ff007807 */ /* 0x004fe80000000000 */
[----:B-1--4-:R-:W-:Y:S02]  /*6a10*/  LOP3.LUT R104, R104, R0, RZ, 0x3c, !PT ;  /* 0x0000000068687212 */ /* 0x012fe400078e3cff */
.L_x_102:
[----:B------:R-:W-:Y:S05]  /*6a20*/  BSYNC B1 ;  /* 0x0000000000017941 */ /* 0x000fea0003800000 */
.L_x_101:
[----:B------:R-:W-:Y:S05]  /*6a30*/  VIADD R0, R48, 0x40 ;  /* 0x0000004030007836 */ /* 0x000fea0000000000 */
[----:B------:R-:W-:Y:S04]  /*6a40*/  SHF.R.U32.HI R0, RZ, 0x15, R0 ;  /* 0x00000015ff007819 */ /* 0x000fe80000011600 */
[----:B------:R-:W-:Y:S11]  /*6a50*/  LOP3.LUT P0, RZ, R0, 0x3, R101, 0x48, !PT ;  /* 0x0000000300ff7812 */ /* 0x000ff60007804865 */
[----:B------:R-:W-:Y:S02]  /*6a60*/  @!UPT UIADD3 URZ, UPT, UPT, URZ, URZ, URZ ;  /* 0x000000fffffff290 */ /* 0x000fe4000fffe0ff */
[----:B------:R-:W-:Y:S05]  /*6a70*/  @!P0 BRA `(.L_x_106) ;  /* 0x0000000000408947 */ /* 0x000fea0003800000 */
[----:B------:R-:W2:Y:S01]  /*6a80*/  LDCU.64 UR8, c[0x4][0x78] ;  /* 0x01000f00ff0877ac */ /* 0x000ea20008000a00 */
[----:B------:R-:W-:Y:S01]  /*6a90*/  MOV R3, 0x0 ;  /* 0x0000000000037802 */ /* 0x000fe20000000f00 */
[----:B------:R-:W-:Y:S02]  /*6aa0*/  HFMA2 R12, -RZ, RZ, 0, 5.9604644775390625e-08 ;  /* 0x00000001ff0c7431 */ /* 0x000fe400000001ff */
[----:B------:R-:W-:Y:S02]  /*6ab0*/  IMAD.MOV.U32 R8, RZ, RZ, 0x192 ;  /* 0x00000192ff087424 */ /* 0x000fe400078e00ff */
[----:B------:R-:W-:Y:S01]  /*6ac0*/  IMAD.MOV.U32 R13, RZ, RZ, RZ ;  /* 0x000000ffff0d7224 */ /* 0x000fe200078e00ff */
[----:B------:R-:W3:Y:S01]  /*6ad0*/  LDCU.64 UR6, c[0x4][0x80] ;  /* 0x01001000ff0677ac */ /* 0x000ee20008000a00 */
[----:B------:R-:W4:Y:S01]  /*6ae0*/  LDC.64 R2, c[0x4][R3] ;  /* 0x0100000003027b82 */ /* 0x000f220000000a00 */
[----:B------:R-:W5:Y:S01]  /*6af0*/  LDCU.64 UR4, c[0x4][0x18] ;  /* 0x01000300ff0477ac */ /* 0x000f620008000a00 */
[----:B--2---:R-:W-:Y:S01]  /*6b00*/  MOV R5, UR9 ;  /* 0x0000000900057c02 */ /* 0x004fe20008000f00 */
[----:B------:R-:W-:Y:S01]  /*6b10*/  IMAD.U32 R4, RZ, RZ, UR8 ;  /* 0x00000008ff047e24 */ /* 0x000fe2000f8e00ff */
[----:B---3--:R-:W-:Y:S01]  /*6b20*/  MOV R7, UR7 ;  /* 0x0000000700077c02 */ /* 0x008fe20008000f00 */
[----:B------:R-:W-:Y:S01]  /*6b30*/  IMAD.U32 R6, RZ, RZ, UR6 ;  /* 0x00000006ff067e24 */ /* 0x000fe2000f8e00ff */
[----:B-----5:R-:W-:Y:S01]  /*6b40*/  MOV R11, UR5 ;  /* 0x00000005000b7c02 */ /* 0x020fe20008000f00 */
[----:B------:R-:W-:Y:S02]  /*6b50*/  IMAD.U32 R10, RZ, RZ, UR4 ;  /* 0x00000004ff0a7e24 */ /* 0x000fe4000f8e00ff */
[----:B------:R-:W-:Y:S07]  /*6b60*/  LEPC R20, `(.L_x_106) ;  /* 0x000000001014794e */ /* 0x000fee0000000000 */
[----:B-1--4-:R-:W-:Y:S05]  /*6b70*/  CALL.ABS.NOINC R2 ;  /* 0x0000000002007343 */ /* 0x012fea0003c00000 */
.L_x_106:
[-C--:B------:R-:W-:Y:S01]  /*6b80*/  F2FP.F16.E5M2.UNPACK_B R0, R81.reuse ;  /* 0x00000051ff00723e */ /* 0x080fe200020004ff */
[----:B------:R-:W-:Y:S05]  /*6b90*/  WARPSYNC.ALL ;  /* 0x0000000000007948 */ /* 0x000fea0003800000 */
[----:B------:R-:W-:Y:S01]  /*6ba0*/  R2UR UR4, R48 ;  /* 0x00000000300472ca */ /* 0x000fe200000e0000 */
[--C-:B------:R-:W-:Y:S01]  /*6bb0*/  HADD2.F32 R54, -RZ, R0.reuse.H0_H0 ;  /* 0x20000000ff367230 */ /* 0x100fe20000004100 */
[-C--:B------:R-:W-:Y:S01]  /*6bc0*/  F2FP.F16.E5M2.UNPACK_B R2, R80.reuse.H1 ;  /* 0x00000050ff02723e */ /* 0x080fe200030004ff */
[----:B------:R-:W-:Y:S01]  /*6bd0*/  HADD2.F32 R55, -RZ, R0.H1_H1 ;  /* 0x30000000ff377230 */ /* 0x000fe20000004100 */
[----:B------:R-:W-:Y:S01]  /*6be0*/  F2FP.F16.E5M2.UNPACK_B R0, R81.H1 ;  /* 0x00000051ff00723e */ /* 0x000fe200030004ff */
[----:B------:R-:W-:Y:S01]  /*6bf0*/  BSSY.RECONVERGENT B0, `(.L_x_107) ;  /* 0x0000095000007945 */ /* 0x000fe20003800200 */
[----:B------:R-:W-:Y:S01]  /*6c00*/  F2FP.F16.E5M2.UNPACK_B R3, R80 ;  /* 0x00000050ff03723e */ /* 0x000fe200020004ff */
[----:B------:R-:W-:Y:S01]  /*6c10*/  HADD2.F32 R52, -RZ, R2.H0_H0 ;  /* 0x20000002ff347230 */ /* 0x000fe20000004100 */
[----:B------:R-:W-:Y:S01]  /*6c20*/  ISETP.NE.AND P0, PT, R110, RZ, PT ;  /* 0x000000ff6e00720c */ /* 0x000fe20003f05270 */
[--C-:B------:R-:W-:Y:S01]  /*6c30*/  HADD2.F32 R56, -RZ, R0.reuse.H0_H0 ;  /* 0x20000000ff387230 */ /* 0x100fe20000004100 */
[----:B------:R-:W-:Y:S01]  /*6c40*/  ISETP.NE.AND P6, PT, R118, RZ, PT ;  /* 0x000000ff7600720c */ /* 0x000fe20003fc5270 */
[----:B------:R-:W-:Y:S01]  /*6c50*/  HADD2.F32 R57, -RZ, R0.H1_H1 ;  /* 0x30000000ff397230 */ /* 0x000fe20000004100 */
[-C--:B------:R-:W-:Y:S01]  /*6c60*/  F2FP.F16.E5M2.UNPACK_B R0, R83.reuse ;  /* 0x00000053ff00723e */ /* 0x080fe200020004ff */
[----:B-1----:R-:W-:Y:S01]  /*6c70*/  LDTM.16dp32bit_t0_t15.x32 R4, tmem[UR4+0x40] ;  /* 0x00004004000479ee */ /* 0x002fe20008a80000 */
[----:B------:R-:W1:Y:S01]  /*6c80*/  LDTM.16dp32bit_t16_t31.x32 R4, tmem[UR4+0x60] ;  /* 0x00006004000479ee */ /* 0x000e620008aa0000 */
[----:B------:R-:W-:Y:S01]  /*6c90*/  HADD2.F32 R53, -RZ, R2.H1_H1 ;  /* 0x30000002ff357230 */ /* 0x000fe20000004100 */
[----:B------:R-:W-:Y:S01]  /*6ca0*/  F2FP.F16.E5M2.UNPACK_B R2, R82.H1 ;  /* 0x00000052ff02723e */ /* 0x000fe200030004ff */
[--C-:B------:R-:W-:Y:S02]  /*6cb0*/  HADD2.F32 R50, -RZ, R3.reuse.H0_H0 ;  /* 0x20000003ff327230 */ /* 0x100fe40000004100 */
[--C-:B------:R-:W-:Y:S02]  /*6cc0*/  HADD2.F32 R62, -RZ, R0.reuse.H0_H0 ;  /* 0x20000000ff3e7230 */ /* 0x100fe40000004100 */
[----:B------:R-:W-:Y:S01]  /*6cd0*/  HADD2.F32 R63, -RZ, R0.H1_H1 ;  /* 0x30000000ff3f7230 */ /* 0x000fe20000004100 */
[----:B------:R-:W-:Y:S01]  /*6ce0*/  F2FP.F16.E5M2.UNPACK_B R0, R84.H1 ;  /* 0x00000054ff00723e */ /* 0x000fe200030004ff */
[--C-:B------:R-:W-:Y:S02]  /*6cf0*/  HADD2.F32 R60, -RZ, R2.reuse.H0_H0 ;  /* 0x20000002ff3c7230 */ /* 0x100fe40000004100 */
[----:B------:R-:W-:Y:S01]  /*6d00*/  HADD2.F32 R61, -RZ, R2.H1_H1 ;  /* 0x30000002ff3d7230 */ /* 0x000fe20000004100 */
[----:B------:R-:W-:Y:S01]  /*6d10*/  F2FP.F16.E5M2.UNPACK_B R2, R83.H1 ;  /* 0x00000053ff02723e */ /* 0x000fe200030004ff */
[----:B------:R-:W-:Y:S01]  /*6d20*/  HADD2.F32 R51, -RZ, R3.H1_H1 ;  /* 0x30000003ff337230 */ /* 0x000fe20000004100 */
[----:B------:R-:W-:Y:S01]  /*6d30*/  F2FP.F16.E5M2.UNPACK_B R3, R82 ;  /* 0x00000052ff03723e */ /* 0x000fe200020004ff */
[--C-:B------:R-:W-:Y:S02]  /*6d40*/  HADD2.F32 R68, -RZ, R0.reuse.H0_H0 ;  /* 0x20000000ff447230 */ /* 0x100fe40000004100 */
[----:B------:R-:W-:Y:S01]  /*6d50*/  HADD2.F32 R69, -RZ, R0.H1_H1 ;  /* 0x30000000ff457230 */ /* 0x000fe20000004100 */
[-C--:B------:R-:W-:Y:S01]  /*6d60*/  F2FP.F16.E5M2.UNPACK_B R0, R85.reuse.H1 ;  /* 0x00000055ff00723e */ /* 0x080fe200030004ff */
[--C-:B------:R-:W-:Y:S02]  /*6d70*/  HADD2.F32 R64, -RZ, R2.reuse.H0_H0 ;  /* 0x20000002ff407230 */ /* 0x100fe40000004100 */
[----:B------:R-:W-:Y:S01]  /*6d80*/  HADD2.F32 R65, -RZ, R2.H1_H1 ;  /* 0x30000002ff417230 */ /* 0x000fe20000004100 */
[----:B------:R-:W-:Y:S01]  /*6d90*/  F2FP.F16.E5M2.UNPACK_B R2, R85 ;  /* 0x00000055ff02723e */ /* 0x000fe200020004ff */
[--C-:B------:R-:W-:Y:S02]  /*6da0*/  HADD2.F32 R58, -RZ, R3.reuse.H0_H0 ;  /* 0x20000003ff3a7230 */ /* 0x100fe40000004100 */
[C---:B-1----:R-:W-:Y:S01]  /*6db0*/  FMUL R7, R47.reuse, R7 ;  /* 0x000000072f077220 */ /* 0x042fe20000400000 */
[----:B------:R-:W-:Y:S01]  /*6dc0*/  HADD2.F32 R59, -RZ, R3.H1_H1 ;  /* 0x30000003ff3b7230 */ /* 0x000fe20000004100 */
[----:B------:R-:W-:Y:S01]  /*6dd0*/  F2FP.F16.E5M2.UNPACK_B R3, R84 ;  /* 0x00000054ff03723e */ /* 0x000fe200020004ff */
[--C-:B------:R-:W-:Y:S02]  /*6de0*/  HADD2.F32 R72, -RZ, R0.reuse.H0_H0 ;  /* 0x20000000ff487230 */ /* 0x100fe40000004100 */
[C---:B------:R-:W-:Y:S01]  /*6df0*/  FMUL R11, R47.reuse, R11 ;  /* 0x0000000b2f0b7220 */ /* 0x040fe20000400000 */
[----:B------:R-:W-:Y:S01]  /*6e00*/  HADD2.F32 R73, -RZ, R0.H1_H1 ;  /* 0x30000000ff497230 */ /* 0x000fe20000004100 */
[----:B------:R-:W-:Y:S01]  /*6e10*/  F2FP.F16.E5M2.UNPACK_B R0, R87 ;  /* 0x00000057ff00723e */ /* 0x000fe200020004ff */
[--C-:B------:R-:W-:Y:S02]  /*6e20*/  HADD2.F32 R70, -RZ, R2.reuse.H0_H0 ;  /* 0x20000002ff467230 */ /* 0x100fe40000004100 */
[C---:B------:R-:W-:Y:S01]  /*6e30*/  FMUL R15, R47.reuse, R15 ;  /* 0x0000000f2f0f7220 */ /* 0x040fe20000400000 */
[----:B------:R-:W-:Y:S01]  /*6e40*/  HADD2.F32 R71, -RZ, R2.H1_H1 ;  /* 0x30000002ff477230 */ /* 0x000fe20000004100 */
[-C--:B------:R-:W-:Y:S01]  /*6e50*/  F2FP.F16.E5M2.UNPACK_B R2, R86.reuse.H1 ;  /* 0x00000056ff02723e */ /* 0x080fe200030004ff */
[--C-:B------:R-:W-:Y:S02]  /*6e60*/  HADD2.F32 R66, -RZ, R3.reuse.H0_H0 ;  /* 0x20000003ff427230 */ /* 0x100fe40000004100 */
[----:B------:R-:W-:Y:S01]  /*6e70*/  HADD2.F32 R67, -RZ, R3.H1_H1 ;  /* 0x30000003ff437230 */ /* 0x000fe20000004100 */
[----:B------:R-:W-:Y:S01]  /*6e80*/  F2FP.F16.E5M2.UNPACK_B R3, R86 ;  /* 0x00000056ff03723e */ /* 0x000fe200020004ff */
[--C-:B------:R-:W-:Y:S02]  /*6e90*/  HADD2.F32 R78, -RZ, R0.reuse.H0_H0 ;  /* 0x20000000ff4e7230 */ /* 0x100fe40000004100 */
[----:B------:R-:W-:Y:S02]  /*6ea0*/  HADD2.F32 R79, -RZ, R0.H1_H1 ;  /* 0x30000000ff4f7230 */ /* 0x000fe40000004100 */
[C---:B------:R-:W-:Y:S01]  /*6eb0*/  FMUL R0, R47.reuse, R4 ;  /* 0x000000042f007220 */ /* 0x040fe20000400000 */
[--C-:B------:R-:W-:Y:S02]  /*6ec0*/  HADD2.F32 R76, -RZ, R2.reuse.H0_H0 ;  /* 0x20000002ff4c7230 */ /* 0x100fe40000004100 */
[----:B------:R-:W-:Y:S01]  /*6ed0*/  FMUL R4, R47, R8 ;  /* 0x000000082f047220 */ /* 0x000fe20000400000 */
[----:B------:R-:W-:Y:S02]  /*6ee0*/  HADD2.F32 R77, -RZ, R2.H1_H1 ;  /* 0x30000002ff4d7230 */ /* 0x000fe40000004100 */
[----:B------:R-:W-:Y:S01]  /*6ef0*/  FFMA R0, R49, R50, R0 ;  /* 0x0000003231007223 */ /* 0x000fe20000000000 */
[--C-:B------:R-:W-:Y:S02]  /*6f00*/  HADD2.F32 R74, -RZ, R3.reuse.H0_H0 ;  /* 0x20000003ff4a7230 */ /* 0x100fe40000004100 */
[C---:B------:R-:W-:Y:S01]  /*6f10*/  FMUL R2, R47.reuse, R5 ;  /* 0x000000052f027220 */ /* 0x040fe20000400000 */
[----:B------:R-:W-:Y:S02]  /*6f20*/  HADD2.F32 R75, -RZ, R3.H1_H1 ;  /* 0x30000003ff4b7230 */ /* 0x000fe40000004100 */
[C---:B------:R-:W-:Y:S01]  /*6f30*/  FMUL R5, R47.reuse, R9 ;  /* 0x000000092f057220 */ /* 0x040fe20000400000 */
[----:B------:R-:W-:Y:S01]  /*6f40*/  FMUL R8, R47, R12 ;  /* 0x0000000c2f087220 */ /* 0x000fe20000400000 */
[----:B------:R-:W-:Y:S01]  /*6f50*/  FFMA R2, R49, R51, R2 ;  /* 0x0000003331027223 */ /* 0x000fe20000000002 */
[C---:B------:R-:W-:Y:S01]  /*6f60*/  FMUL R9, R47.reuse, R13 ;  /* 0x0000000d2f097220 */ /* 0x040fe20000400000 */
[C---:B------:R-:W-:Y:S01]  /*6f70*/  FMUL R12, R47.reuse, R21 ;  /* 0x000000152f0c7220 */ /* 0x040fe20000400000 */
[C---:B------:R-:W-:Y:S01]  /*6f80*/  FMUL R21, R47.reuse, R30 ;  /* 0x0000001e2f157220 */ /* 0x040fe20000400000 */
[C---:B------:R-:W-:Y:S01]  /*6f90*/  FMUL R13, R47.reuse, R22 ;  /* 0x000000162f0d7220 */ /* 0x040fe20000400000 */
[C---:B------:R-:W-:Y:S01]  /*6fa0*/  FMUL R22, R47.reuse, R31 ;  /* 0x0000001f2f167220 */ /* 0x040fe20000400000 */
        /* <DEDUP_REMOVED lines=8> */
[C---:B------:R-:W-:Y:S01]  /*7030*/  FFMA R6, R49.reuse, R56, R6 ;  /* 0x0000003831067223 */ /* 0x040fe20000000006 */
[C---:B------:R-:W-:Y:S01]  /*7040*/  FFMA R11, R49.reuse, R57, R11 ;  /* 0x00000039310b7223 */ /* 0x040fe2000000000b */
[C---:B------:R-:W-:Y:S01]  /*7050*/  FFMA R8, R49.reuse, R58, R8 ;  /* 0x0000003a31087223 */ /* 0x040fe20000000008 */
[----:B------:R-:W-:Y:S01]  /*7060*/  FFMA R9, R49, R59, R9 ;  /* 0x0000003b31097223 */ /* 0x000fe20000000009 */
[----:B------:R-:W-:Y:S01]  /*7070*/  F2FP.SATFINITE.E5M2.F32.PACK_AB_MERGE_C R52, R7, R3, RZ ;  /* 0x000000030734723e */ /* 0x000fe200048060ff */
[----:B------:R-:W-:Y:S01]  /*7080*/  FFMA R10, R49, R60, R10 ;  /* 0x0000003c310a7223 */ /* 0x000fe2000000000a */
[----:B------:R-:W-:Y:S01]  /*7090*/  F2FP.SATFINITE.E5M2.F32.PACK_AB_MERGE_C R53, R11, R6, RZ ;  /* 0x000000060b35723e */ /* 0x000fe200048060ff */
[----:B------:R-:W-:Y:S01]  /*70a0*/  FFMA R15, R49, R61, R15 ;  /* 0x0000003d310f7223 */ /* 0x000fe2000000000f */
[C---:B------:R-:W-:Y:S01]  /*70b0*/  FMUL R3, R47.reuse, R16 ;  /* 0x000000102f037220 */ /* 0x040fe20000400000 */
[C---:B------:R-:W-:Y:S01]  /*70c0*/  FMUL R6, R47.reuse, R17 ;  /* 0x000000112f067220 */ /* 0x040fe20000400000 */
[----:B------:R-:W-:Y:S01]  /*70d0*/  F2FP.F16.E5M2.UNPACK_B R51, R87.H1 ;  /* 0x00000057ff33723e */ /* 0x000fe200030004ff */
[----:B------:R-:W-:Y:S01]  /*70e0*/  FMUL R11, R47, R20 ;  /* 0x000000142f0b7220 */ /* 0x000fe20000400000 */
[----:B------:R-:W-:Y:S01]  /*70f0*/  F2FP.SATFINITE.E5M2.F32.PACK_AB_MERGE_C R54, R15, R10, RZ ;  /* 0x0000000a0f36723e */ /* 0x000fe200048060ff */
[C---:B------:R-:W-:Y:S01]  /*7100*/  FFMA R3, R49.reuse, R62, R3 ;  /* 0x0000003e31037223 */ /* 0x040fe20000000003 */
[----:B------:R-:W-:Y:S01]  /*7110*/  FFMA R6, R49, R63, R6 ;  /* 0x0000003f31067223 */ /* 0x000fe20000000006 */
[----:B------:R-:W-:Y:S01]  /*7120*/  FMUL R20, R47, R29 ;  /* 0x0000001d2f147220 */ /* 0x000fe20000400000 */
[----:B------:R-:W-:Y:S01]  /*7130*/  F2FP.SATFINITE.E5M2.F32.PACK_AB_MERGE_C R29, R5, R4, R53 ;  /* 0x00000004051d723e */ /* 0x000fe20004806035 */
[----:B------:R-:W-:Y:S01]  /*7140*/  FMUL R10, R47, R19 ;  /* 0x000000132f0a7220 */ /* 0x000fe20000400000 */
[----:B------:R-:W-:Y:S01]  /*7150*/  F2FP.SATFINITE.E5M2.F32.PACK_AB_MERGE_C R30, R9, R8, R54 ;  /* 0x00000008091e723e */ /* 0x000fe20004806036 */
        /* <DEDUP_REMOVED lines=10> */
[----:B------:R-:W-:Y:S01]  /*7200*/  FFMA R14, R49, R69, R14 ;  /* 0x00000045310e7223 */ /* 0x000fe2000000000e */
[----:B------:R-:W-:Y:S01]  /*7210*/  FMUL R18, R47, R27 ;  /* 0x0000001b2f127220 */ /* 0x000fe20000400000 */
[C---:B------:R-:W-:Y:S01]  /*7220*/  FFMA R15, R49.reuse, R70, R15 ;  /* 0x00000046310f7223 */ /* 0x040fe2000000000f */
[C---:B------:R-:W-:Y:S01]  /*7230*/  FFMA R16, R49.reuse, R71, R16 ;  /* 0x0000004731107223 */ /* 0x040fe20000000010 */
[C---:B------:R-:W-:Y:S01]  /*7240*/  FFMA R17, R49.reuse, R72, R17 ;  /* 0x0000004831117223 */ /* 0x040fe20000000011 */
[C---:B------:R-:W-:Y:S01]  /*7250*/  FFMA R18, R49.reuse, R73, R18 ;  /* 0x0000004931127223 */ /* 0x040fe20000000012 */
[----:B------:R-:W-:Y:S01]  /*7260*/  FFMA R19, R49, R74, R19 ;  /* 0x0000004a31137223 */ /* 0x000fe20000000013 */
[----:B------:R-:W-:Y:S01]  /*7270*/  FMUL R23, R47, R32 ;  /* 0x000000202f177220 */ /* 0x000fe20000400000 */
[----:B------:R-:W-:Y:S01]  /*7280*/  FFMA R20, R49, R75, R20 ;  /* 0x0000004b31147223 */ /* 0x000fe20000000014 */
[----:B------:R-:W-:Y:S01]  /*7290*/  FMUL R24, R47, R33 ;  /* 0x000000212f187220 */ /* 0x000fe20000400000 */
[--C-:B------:R-:W-:Y:S02]  /*72a0*/  HADD2.F32 R50, -RZ, R51.reuse.H0_H0 ;  /* 0x20000033ff327230 */ /* 0x100fe40000004100 */
[----:B------:R-:W-:Y:S01]  /*72b0*/  FFMA R21, R49, R76, R21 ;  /* 0x0000004c31157223 */ /* 0x000fe20000000015 */
[----:B------:R-:W-:Y:S02]  /*72c0*/  HADD2.F32 R51, -RZ, R51.H1_H1 ;  /* 0x30000033ff337230 */ /* 0x000fe40000004100 */
[----:B------:R-:W-:Y:S01]  /*72d0*/  FMUL R25, R47, R34 ;  /* 0x000000222f197220 */ /* 0x000fe20000400000 */
[----:B------:R-:W-:Y:S01]  /*72e0*/  FFMA R22, R49, R77, R22 ;  /* 0x0000004d31167223 */ /* 0x000fe20000000016 */
[----:B------:R-:W-:Y:S01]  /*72f0*/  FMUL R26, R47, R35 ;  /* 0x000000232f1a7220 */ /* 0x000fe20000400000 */
[----:B------:R-:W-:Y:S01]  /*7300*/  F2FP.SATFINITE.E5M2.F32.PACK_AB_MERGE_C R7, R10, R7, RZ ;  /* 0x000000070a07723e */ /* 0x000fe200048060ff */
[C---:B------:R-:W-:Y:S01]  /*7310*/  FFMA R23, R49.reuse, R78, R23 ;  /* 0x0000004e31177223 */ /* 0x040fe20000000017 */
[C---:B------:R-:W-:Y:S01]  /*7320*/  FFMA R24, R49.reuse, R79, R24 ;  /* 0x0000004f31187223 */ /* 0x040fe20000000018 */
[C---:B------:R-:W-:Y:S01]  /*7330*/  FFMA R25, R49.reuse, R50, R25 ;  /* 0x0000003231197223 */ /* 0x040fe20000000019 */
[----:B------:R-:W-:Y:S01]  /*7340*/  FFMA R26, R49, R51, R26 ;  /* 0x00000033311a7223 */ /* 0x000fe2000000001a */
[----:B------:R-:W-:Y:S02]  /*7350*/  F2FP.SATFINITE.E5M2.F32.PACK_AB_MERGE_C R28, R2, R0, R52 ;  /* 0x00000000021c723e */ /* 0x000fe40004806034 */
[----:B------:R-:W-:Y:S02]  /*7360*/  F2FP.SATFINITE.E5M2.F32.PACK_AB_MERGE_C R31, R6, R3, R7 ;  /* 0x00000003061f723e */ /* 0x000fe40004806007 */
[----:B------:R-:W-:Y:S02]  /*7370*/  F2FP.SATFINITE.E5M2.F32.PACK_AB_MERGE_C R13, R14, R13, RZ ;  /* 0x0000000d0e0d723e */ /* 0x000fe400048060ff */
[----:B------:R-:W-:Y:S01]  /*7380*/  F2FP.SATFINITE.E5M2.F32.PACK_AB_MERGE_C R17, R18, R17, RZ ;  /* 0x000000111211723e */ /* 0x000fe200048060ff */
[----:B------:R1:W-:Y:S01]  /*7390*/  STS.128 [R100+UR49+0x5200], R28 ;  /* 0x0052001c64007988 */ /* 0x0003e20008000c31 */
[----:B------:R-:W-:Y:S02]  /*73a0*/  F2FP.SATFINITE.E5M2.F32.PACK_AB_MERGE_C R14, R22, R21, RZ ;  /* 0x00000015160e723e */ /* 0x000fe400048060ff */
[----:B------:R-:W-:Y:S02]  /*73b0*/  F2FP.SATFINITE.E5M2.F32.PACK_AB_MERGE_C R25, R26, R25, RZ ;  /* 0x000000191a19723e */ /* 0x000fe400048060ff */
[----:B------:R-:W-:Y:S02]  /*73c0*/  F2FP.SATFINITE.E5M2.F32.PACK_AB_MERGE_C R12, R12, R11, R13 ;  /* 0x0000000b0c0c723e */ /* 0x000fe4000480600d */
[----:B------:R-:W-:Y:S02]  /*73d0*/  F2FP.SATFINITE.E5M2.F32.PACK_AB_MERGE_C R13, R16, R15, R17 ;  /* 0x0000000f100d723e */ /* 0x000fe40004806011 */
        /* <DEDUP_REMOVED lines=13> */
[----:B------:R-:W-:Y:S02]  /*74b0*/  UIADD3 UR8, UP0, UPT, UR52, 0x680, URZ ;  /* 0x0000068034087890 */ /* 0x000fe4000ff1e0ff */
[----:B------:R-:W-:Y:S02]  /*74c0*/  UIADD3 UR5, UPT, UPT, UR41, 0x40, URZ ;  /* 0x0000004029057890 */ /* 0x000fe4000fffe0ff */
[----:B------:R-:W-:Y:S02]  /*74d0*/  UIADD3 UR4, UPT, UPT, UR49, 0x5200, URZ ;  /* 0x0000520031047890 */ /* 0x000fe4000fffe0ff */
[----:B------:R-:W-:Y:S01]  /*74e0*/  UIADD3.X UR9, UPT, UPT, URZ, UR53, URZ, UP0, !UPT ;  /* 0x00000035ff097290 */ /* 0x000fe200087fe4ff */
[----:B------:R-:W-:Y:S01]  /*74f0*/  UMOV UR6, UR42 ;  /* 0x0000002a00067c82 */ /* 0x000fe20008000000 */
[----:B------:R-:W-:Y:S07]  /*7500*/  UMOV UR7, UR36 ;  /* 0x0000002400077c82 */ /* 0x000fee0008000000 */
[----:B------:R2:W-:Y:S01]  /*7510*/  UTMASTG.3D [UR4], [UR8] ;  /* 0x00000004080073b5 */ /* 0x0005e20008010000 */
[----:B------:R0:W-:Y:S01]  /*7520*/  UTMACMDFLUSH ;  /* 0x00000000000079b7 */ /* 0x0001e20000000000 */
[----:B--2---:R-:W-:Y:S04]  /*7530*/  DEPBAR.LE SB0, 0x1 ;  /* 0x000080400000791a */ /* 0x004fe80000000000 */
.L_x_108:
[----:B------:R-:W-:Y:S05]  /*7540*/  BSYNC.RECONVERGENT B0 ;  /* 0x0000000000007941 */ /* 0x000fea0003800200 */
.L_x_107:
        /* <DEDUP_REMOVED lines=15> */
.L_x_112:
[----:B------:R-:W-:Y:S05]  /*7640*/  BSYNC B0 ;  /* 0x0000000000007941 */ /* 0x000fea0003800000 */
.L_x_111:
[----:B------:R-:W-:Y:S01]  /*7650*/  ISETP.NE.AND P0, PT, R116, RZ, PT ;  /* 0x000000ff7400720c */ /* 0x000fe20003f05270 */
[----:B------:R-:W-:Y:S11]  /*7660*/  VIADD R105, R105, 0x1 ;  /* 0x0000000169697836 */ /* 0x000ff60000000000 */
[----:B------:R-:W-:Y:S01]  /*7670*/  @!UPT UIADD3 URZ, UPT, UPT, URZ, URZ, URZ ;  /* 0x000000fffffff290 */ /* 0x000fe2000fffe0ff */
[----:B------:R3:W4:Y:S04]  /*7680*/  @P0 LDS.128 R84, [R2+0x210] ;  /* 0x0002100002540984 */ /* 0x0007280000000c00 */
[----:B------:R1:W1:Y:S01]  /*7690*/  @P0 LDS.128 R80, [R3+UR49+0x200] ;  /* 0x0002003103500984 */ /* 0x0002620008000c00 */
        /* <DEDUP_REMOVED lines=14> */
.L_x_110:
[----:B------:R-:W-:Y:S05]  /*7780*/  BSYNC B1 ;  /* 0x0000000000017941 */ /* 0x000fea0003800000 */
.L_x_109:
[----:B------:R-:W-:Y:S05]  /*7790*/  VIADD R0, R48, 0x80 ;  /* 0x0000008030007836 */ /* 0x000fea0000000000 */
[----:B------:R-:W-:Y:S04]  /*77a0*/  SHF.R.U32.HI R0, RZ, 0x15, R0 ;  /* 0x00000015ff007819 */ /* 0x000fe80000011600 */
[----:B------:R-:W-:Y:S11]  /*77b0*/  LOP3.LUT P0, RZ, R0, 0x3, R101, 0x48, !PT ;  /* 0x0000000300ff7812 */ /* 0x000ff60007804865 */
[----:B------:R-:W-:Y:S02]  /*77c0*/  @!UPT UIADD3 URZ, UPT, UPT, URZ, URZ, URZ ;  /* 0x000000fffffff290 */ /* 0x000fe4000fffe0ff */
[----:B------:R-:W-:Y:S05]  /*77d0*/  @!P0 BRA `(.L_x_114) ;  /* 0x0000000000408947 */ /* 0x000fea0003800000 */
[----:B------:R-:W2:Y:S01]  /*77e0*/  LDCU.64 UR8, c[0x4][0x78] ;  /* 0x01000f00ff0877ac */ /* 0x000ea20008000a00 */
[----:B------:R-:W-:Y:S01]  /*77f0*/  MOV R3, 0x0 ;  /* 0x0000000000037802 */ /* 0x000fe20000000f00 */
[----:B-1----:R-:W-:Y:S02]  /*7800*/  HFMA2 R12, -RZ, RZ, 0, 5.9604644775390625e-08 ;  /* 0x00000001ff0c7431 */ /* 0x002fe400000001ff */
[----:B------:R-:W-:Y:S02]  /*7810*/  IMAD.MOV.U32 R8, RZ, RZ, 0x192 ;  /* 0x00000192ff087424 */ /* 0x000fe400078e00ff */
[----:B------:R-:W-:Y:S01]  /*7820*/  IMAD.MOV.U32 R13, RZ, RZ, RZ ;  /* 0x000000ffff0d7224 */ /* 0x000fe200078e00ff */
[----:B------:R-:W1:Y:S01]  /*7830*/  LDCU.64 UR6, c[0x4][0x80] ;  /* 0x01001000ff0677ac */ /* 0x000e620008000a00 */
[----:B------:R-:W3:Y:S01]  /*7840*/  LDC.64 R2, c[0x4][R3] ;  /* 0x0100000003027b82 */ /* 0x000ee20000000a00 */
[----:B------:R-:W4:Y:S01]  /*7850*/  LDCU.64 UR4, c[0x4][0x18] ;  /* 0x01000300ff0477ac */ /* 0x000f220008000a00 */
[----:B--2---:R-:W-:Y:S01]  /*7860*/  MOV R5, UR9 ;  /* 0x0000000900057c02 */ /* 0x004fe20008000f00 */
[----:B------:R-:W-:Y:S01]  /*7870*/  IMAD.U32 R4, RZ, RZ, UR8 ;  /* 0x00000008ff047e24 */ /* 0x000fe2000f8e00ff */
[----:B-1----:R-:W-:Y:S01]  /*7880*/  MOV R7, UR7 ;  /* 0x0000000700077c02 */ /* 0x002fe20008000f00 */
[----:B------:R-:W-:Y:S01]  /*7890*/  IMAD.U32 R6, RZ, RZ, UR6 ;  /* 0x00000006ff067e24 */ /* 0x000fe2000f8e00ff */
[----:B----4-:R-:W-:Y:S01]  /*78a0*/  MOV R11, UR5 ;  /* 0x00000005000b7c02 */ /* 0x010fe20008000f00 */
[----:B------:R-:W-:Y:S02]  /*78b0*/  IMAD.U32 R10, RZ, RZ, UR4 ;  /* 0x00000004ff0a7e24 */ /* 0x000fe4000f8e00ff */
[----:B------:R-:W-:Y:S07]  /*78c0*/  LEPC R20, `(.L_x_114) ;  /* 0x000000001014794e */ /* 0x000fee0000000000 */
[----:B---3--:R-:W-:Y:S05]  /*78d0*/  CALL.ABS.NOINC R2 ;  /* 0x0000000002007343 */ /* 0x008fea0003c00000 */
.L_x_114:
        /* <DEDUP_REMOVED lines=148> */
[----:B------:R-:W-:Y:S02]  /*8220*/  UIADD3 UR8, UP0, UPT, UR52, 0x680, URZ ;  /* 0x0000068034087890 */ /* 0x000fe4000ff1e0ff */
[----:B------:R-:W-:Y:S02]  /*8230*/  UIADD3 UR5, UPT, UPT, UR41, 0x80, URZ ;  /* 0x0000008029057890 */ /* 0x000fe4000fffe0ff */
[----:B------:R-:W-:Y:S01]  /*8240*/  MOV R109, UR10 ;  /* 0x0000000a006d7c02 */ /* 0x000fe20008000f00 */
[----:B------:R-:W-:Y:S01]  /*8250*/  UIADD3.X UR9, UPT, UPT, URZ, UR53, URZ, UP0, !UPT ;  /* 0x00000035ff097290 */ /* 0x000fe200087fe4ff */
[----:B------:R-:W-:Y:S02]  /*8260*/  UMOV UR6, UR42 ;  /* 0x0000002a00067c82 */ /* 0x000fe40008000000 */
[----:B------:R-:W-:Y:S01]  /*8270*/  R2UR UR4, R109 ;  /* 0x000000006d0472ca */ /* 0x000fe200000e0000 */
[----:B------:R-:W-:Y:S11]  /*8280*/  UMOV UR7, UR36 ;  /* 0x0000002400077c82 */ /* 0x000ff60008000000 */
[----:B------:R-:W-:Y:S01]  /*8290*/  @!UPT UIADD3 URZ, UPT, UPT, URZ, URZ, URZ ;  /* 0x000000fffffff290 */ /* 0x000fe2000fffe0ff */
[----:B------:R2:W-:Y:S01]  /*82a0*/  UTMASTG.3D [UR4], [UR8] ;  /* 0x00000004080073b5 */ /* 0x0005e20008010000 */
[----:B------:R0:W-:Y:S01]  /*82b0*/  UTMACMDFLUSH ;  /* 0x00000000000079b7 */ /* 0x0001e20000000000 */
[----:B--2---:R-:W-:Y:S04]  /*82c0*/  DEPBAR.LE SB0, 0x1 ;  /* 0x000080400000791a */ /* 0x004fe80000000000 */
.L_x_116:
[----:B------:R-:W-:Y:S05]  /*82d0*/  BSYNC.RECONVERGENT B0 ;  /* 0x0000000000007941 */ /* 0x000fea0003800200 */
.L_x_115:
        /* <DEDUP_REMOVED lines=15> */
.L_x_120:
[----:B------:R-:W-:Y:S05]  /*83d0*/  BSYNC B0 ;  /* 0x0000000000007941 */ /* 0x000fea0003800000 */
.L_x_119:
        /* <DEDUP_REMOVED lines=19> */
.L_x_118:
[----:B------:R-:W-:Y:S05]  /*8510*/  BSYNC B1 ;  /* 0x0000000000017941 */ /* 0x000fea0003800000 */
.L_x_117:
        /* <DEDUP_REMOVED lines=21> */
.L_x_122:
[----:B------:R-:W-:Y:S01]  /*8670*/  ISETP.NE.AND P0, PT, R110, RZ, PT ;  /* 0x000000ff6e00720c */ /* 0x000fe20003f05270 */
[----:B------:R-:W-:Y:S05]  /*8680*/  WARPSYNC.ALL ;  /* 0x0000000000007948 */ /* 0x000fea0003800000 */
[----:B------:R-:W-:Y:S01]  /*8690*/  R2UR UR4, R48 ;  /* 0x00000000300472ca */ /* 0x000fe200000e0000 */
[----:B------:R-:W-:Y:S01]  /*86a0*/  BSSY.RECONVERGENT B0, `(.L_x_123) ;  /* 0x000009c000007945 */ /* 0x000fe20003800200 */
[-C--:B------:R-:W-:Y:S02]  /*86b0*/  F2FP.F16.E5M2.UNPACK_B R2, R80.reuse ;  /* 0x00000050ff02723e */ /* 0x080fe400020004ff */
[----:B------:R-:W-:Y:S02]  /*86c0*/  F2FP.F16.E5M2.UNPACK_B R80, R80.H1 ;  /* 0x00000050ff50723e */ /* 0x000fe400030004ff */
[-C--:B------:R-:W-:Y:S01]  /*86d0*/  F2FP.F16.E5M2.UNPACK_B R51, R81.reuse ;  /* 0x00000051ff33723e */ /* 0x080fe200020004ff */
[--C-:B------:R-:W-:Y:S01]  /*86e0*/  HADD2.F32 R0, -RZ, R2.reuse.H0_H0 ;  /* 0x20000002ff007230 */ /* 0x100fe20000004100 */
[----:B------:R-:W-:Y:S01]  /*86f0*/  F2FP.F16.E5M2.UNPACK_B R81, R81.H1 ;  /* 0x00000051ff51723e */ /* 0x000fe200030004ff */
[----:B------:R-:W-:Y:S01]  /*8700*/  HADD2.F32 R2, -RZ, R2.H1_H1 ;  /* 0x30000002ff027230 */ /* 0x000fe20000004100 */
[-C--:B------:R-:W-:Y:S01]  /*8710*/  F2FP.F16.E5M2.UNPACK_B R55, R82.reuse ;  /* 0x00000052ff37723e */ /* 0x080fe200020004ff */
[--C-:B------:R-:W-:Y:S01]  /*8720*/  HADD2.F32 R3, -RZ, R80.reuse.H0_H0 ;  /* 0x20000050ff037230 */ /* 0x100fe20000004100 */
[----:B------:R-:W-:Y:S01]  /*8730*/  F2FP.F16.E5M2.UNPACK_B R82, R82.H1 ;  /* 0x00000052ff52723e */ /* 0x000fe200030004ff */
[----:B-1----:R-:W-:Y:S01]  /*8740*/  LDTM.16dp32bit_t0_t15.x32 R4, tmem[UR4+0xc0] ;  /* 0x0000c004000479ee */ /* 0x002fe20008a80000 */
[----:B------:R-:W1:Y:S01]  /*8750*/  LDTM.16dp32bit_t16_t31.x32 R4, tmem[UR4+0xe0] ;  /* 0x0000e004000479ee */ /* 0x000e620008aa0000 */
[----:B------:R-:W-:Y:S01]  /*8760*/  NOP ;  /* 0x0000000000007918 */ /* 0x000fe20000000000 */
[--C-:B------:R-:W-:Y:S01]  /*8770*/  HADD2.F32 R50, -RZ, R51.reuse.H0_H0 ;  /* 0x20000033ff327230 */ /* 0x100fe20000004100 */
[----:B------:R-:W-:Y:S01]  /*8780*/  R2UR UR5, R113 ;  /* 0x00000000710572ca */ /* 0x000fe200000e0000 */
[----:B------:R-:W-:Y:S01]  /*8790*/  HADD2.F32 R51, -RZ, R51.H1_H1 ;  /* 0x30000033ff337230 */ /* 0x000fe20000004100 */
[----:B------:R-:W-:Y:S01]  /*87a0*/  F2FP.F16.E5M2.UNPACK_B R59, R83 ;  /* 0x00000053ff3b723e */ /* 0x000fe200020004ff */
[--C-:B------:R-:W-:Y:S01]  /*87b0*/  HADD2.F32 R54, -RZ, R55.reuse.H0_H0 ;  /* 0x20000037ff367230 */ /* 0x100fe20000004100 */
[----:B------:R-:W-:Y:S01]  /*87c0*/  F2FP.F16.E5M2.UNPACK_B R63, R84 ;  /* 0x00000054ff3f723e */ /* 0x000fe200020004ff */
[----:B------:R-:W-:Y:S01]  /*87d0*/  HADD2.F32 R55, -RZ, R55.H1_H1 ;  /* 0x30000037ff377230 */ /* 0x000fe20000004100 */
[----:B------:R-:W-:Y:S01]  /*87e0*/  F2FP.F16.E5M2.UNPACK_B R67, R85 ;  /* 0x00000055ff43723e */ /* 0x000fe200020004ff */
[--C-:B------:R-:W-:Y:S01]  /*87f0*/  HADD2.F32 R58, -RZ, R59.reuse.H0_H0 ;  /* 0x2000003bff3a7230 */ /* 0x100fe20000004100 */
[----:B------:R-:W-:Y:S01]  /*8800*/  F2FP.F16.E5M2.UNPACK_B R71, R86 ;  /* 0x00000056ff47723e */ /* 0x000fe200020004ff */
[----:B------:R-:W-:Y:S01]  /*8810*/  HADD2.F32 R59, -RZ, R59.H1_H1 ;  /* 0x3000003bff3b7230 */ /* 0x000fe20000004100 */
[----:B------:R-:W-:Y:S01]  /*8820*/  F2FP.F16.E5M2.UNPACK_B R74, R87 ;  /* 0x00000057ff4a723e */ /* 0x000fe200020004ff */
[--C-:B------:R-:W-:Y:S01]  /*8830*/  HADD2.F32 R62, -RZ, R63.reuse.H0_H0 ;  /* 0x2000003fff3e7230 */ /* 0x100fe20000004100 */
[----:B------:R-:W-:Y:S01]  /*8840*/  F2FP.F16.E5M2.UNPACK_B R83, R83.H1 ;  /* 0x00000053ff53723e */ /* 0x000fe200030004ff */
[----:B------:R-:W-:Y:S01]  /*8850*/  UIADD3 UR5, UPT, UPT, UR5, 0xe0, URZ ;  /* 0x000000e005057890 */ /* 0x000fe2000fffe0ff */
[----:B------:R-:W-:Y:S01]  /*8860*/  HADD2.F32 R63, -RZ, R63.H1_H1 ;  /* 0x3000003fff3f7230 */ /* 0x000fe20000004100 */
[----:B------:R-:W-:Y:S01]  /*8870*/  F2FP.F16.E5M2.UNPACK_B R84, R84.H1 ;  /* 0x00000054ff54723e */ /* 0x000fe200030004ff */
[--C-:B------:R-:W-:Y:S01]  /*8880*/  HADD2.F32 R66, -RZ, R67.reuse.H0_H0 ;  /* 0x20000043ff427230 */ /* 0x100fe20000004100 */
[----:B------:R-:W-:Y:S01]  /*8890*/  UPRMT UR5, UR37, 0x654, UR5 ;  /* 0x0000065425057896 */ /* 0x000fe20008000005 */
[----:B------:R-:W-:Y:S01]  /*88a0*/  HADD2.F32 R67, -RZ, R67.H1_H1 ;  /* 0x30000043ff437230 */ /* 0x000fe20000004100 */
[----:B------:R-:W-:Y:S01]  /*88b0*/  F2FP.F16.E5M2.UNPACK_B R85, R85.H1 ;  /* 0x00000055ff55723e */ /* 0x000fe200030004ff */
[--C-:B------:R-:W-:Y:S02]  /*88c0*/  HADD2.F32 R70, -RZ, R71.reuse.H0_H0 ;  /* 0x20000047ff467230 */ /* 0x100fe40000004100 */
[C---:B-1----:R-:W-:Y:S01]  /*88d0*/  FMUL R4, R47.reuse, R4 ;  /* 0x000000042f047220 */ /* 0x042fe20000400000 */
[C---:B------:R-:W-:Y:S01]  /*88e0*/  FMUL R5, R47.reuse, R5 ;  /* 0x000000052f057220 */ /* 0x040fe20000400000 */
[C---:B------:R-:W-:Y:S01]  /*88f0*/  FMUL R8, R47.reuse, R8 ;  /* 0x000000082f087220 */ /* 0x040fe20000400000 */
[----:B------:R-:W-:Y:S01]  /*8900*/  FMUL R9, R47, R9 ;  /* 0x000000092f097220 */ /* 0x000fe20000400000 */
[C---:B------:R-:W-:Y:S01]  /*8910*/  FFMA R4, R49.reuse, R0, R4 ;  /* 0x0000000031047223 */ /* 0x040fe20000000004 */
[----:B------:R-:W-:Y:S01]  /*8920*/  SYNCS.ARRIVE.TRANS64.RED.A1T0 RZ, [UR5], RZ ;  /* 0x000000ffffff79a7 */ /* 0x000fe20008100405 */
        /* <DEDUP_REMOVED lines=8> */
[----:B------:R-:W-:Y:S02]  /*89b0*/  HADD2.F32 R71, -RZ, R71.H1_H1 ;  /* 0x30000047ff477230 */ /* 0x000fe40000004100 */
[C---:B------:R-:W-:Y:S01]  /*89c0*/  FMUL R25, R47.reuse, R30 ;  /* 0x0000001e2f197220 */ /* 0x040fe20000400000 */
[C---:B------:R-:W-:Y:S01]  /*89d0*/  FMUL R30, R47.reuse, R35 ;  /* 0x000000232f1e7220 */ /* 0x040fe20000400000 */
[----:B------:R-:W-:Y:S02]  /*89e0*/  HADD2.F32 R48, -RZ, R80.H1_H1 ;  /* 0x30000050ff307230 */ /* 0x000fe40000004100 */
[C---:B------:R-:W-:Y:S01]  /*89f0*/  FMUL R6, R47.reuse, R6 ;  /* 0x000000062f067220 */ /* 0x040fe20000400000 */
[C---:B------:R-:W-:Y:S01]  /*8a00*/  FMUL R7, R47.reuse, R7 ;  /* 0x000000072f077220 */ /* 0x040fe20000400000 */
[--C-:B------:R-:W-:Y:S02]  /*8a10*/  HADD2.F32 R52, -RZ, R81.reuse.H0_H0 ;  /* 0x20000051ff347230 */ /* 0x100fe40000004100 */
[----:B------:R-:W-:Y:S01]  /*8a20*/  FMUL R10, R47, R10 ;  /* 0x0000000a2f0a7220 */ /* 0x000fe20000400000 */
[C---:B------:R-:W-:Y:S01]  /*8a30*/  FFMA R6, R49.reuse, R3, R6 ;  /* 0x0000000331067223 */ /* 0x040fe20000000006 */
[----:B------:R-:W-:Y:S02]  /*8a40*/  HADD2.F32 R53, -RZ, R81.H1_H1 ;  /* 0x30000051ff357230 */ /* 0x000fe40000004100 */
[C---:B------:R-:W-:Y:S01]  /*8a50*/  FFMA R7, R49.reuse, R48, R7 ;  /* 0x0000003031077223 */ /* 0x040fe20000000007 */
[C---:B------:R-:W-:Y:S01]  /*8a60*/  FFMA R8, R49.reuse, R50, R8 ;  /* 0x0000003231087223 */ /* 0x040fe20000000008 */
[C---:B------:R-:W-:Y:S01]  /*8a70*/  FFMA R9, R49.reuse, R51, R9 ;  /* 0x0000003331097223 */ /* 0x040fe20000000009 */
[----:B------:R-:W-:Y:S01]  /*8a80*/  FFMA R10, R49, R52, R10 ;  /* 0x00000034310a7223 */ /* 0x000fe2000000000a */
[--C-:B------:R-:W-:Y:S01]  /*8a90*/  HADD2.F32 R48, -RZ, R74.reuse.H0_H0 ;  /* 0x2000004aff307230 */ /* 0x100fe20000004100 */
[----:B------:R-:W-:Y:S01]  /*8aa0*/  F2FP.SATFINITE.E5M2.F32.PACK_AB_MERGE_C R77, R7, R6, RZ ;  /* 0x00000006074d723e */ /* 0x000fe200048060ff */
[C---:B------:R-:W-:Y:S01]  /*8ab0*/  FMUL R7, R47.reuse, R24 ;  /* 0x000000182f077220 */ /* 0x040fe20000400000 */
[C---:B------:R-:W-:Y:S01]  /*8ac0*/  FMUL R24, R47.reuse, R29 ;  /* 0x0000001d2f187220 */ /* 0x040fe20000400000 */
[C---:B------:R-:W-:Y:S01]  /*8ad0*/  FMUL R29, R47.reuse, R34 ;  /* 0x000000222f1d7220 */ /* 0x040fe20000400000 */
[----:B------:R-:W-:Y:S02]  /*8ae0*/  HADD2.F32 R74, -RZ, R74.H1_H1 ;  /* 0x3000004aff4a7230 */ /* 0x000fe40000004100 */
[C---:B------:R-:W-:Y:S01]  /*8af0*/  FMUL R11, R47.reuse, R11 ;  /* 0x0000000b2f0b7220 */ /* 0x040fe20000400000 */
[--C-:B------:R-:W-:Y:S02]  /*8b00*/  HADD2.F32 R56, -RZ, R82.reuse.H0_H0 ;  /* 0x20000052ff387230 */ /* 0x100fe40000004100 */
[----:B------:R-:W-:Y:S01]  /*8b10*/  FMUL R14, R47, R14 ;  /* 0x0000000e2f0e7220 */ /* 0x000fe20000400000 */
[----:B------:R-:W-:Y:S02]  /*8b20*/  HADD2.F32 R57, -RZ, R82.H1_H1 ;  /* 0x30000052ff397230 */ /* 0x000fe40000004100 */
[C---:B------:R-:W-:Y:S01]  /*8b30*/  FFMA R11, R49.reuse, R53, R11 ;  /* 0x00000035310b7223 */ /* 0x040fe2000000000b */
[----:B------:R-:W-:Y:S01]  /*8b40*/  F2FP.F16.E5M2.UNPACK_B R86, R86.H1 ;  /* 0x00000056ff56723e */ /* 0x000fe200030004ff */
[C---:B------:R-:W-:Y:S01]  /*8b50*/  FFMA R12, R49.reuse, R54, R12 ;  /* 0x00000036310c7223 */ /* 0x040fe2000000000c */
[C---:B------:R-:W-:Y:S01]  /*8b60*/  FFMA R13, R49.reuse, R55, R13 ;  /* 0x00000037310d7223 */ /* 0x040fe2000000000d */
[----:B------:R-:W-:Y:S01]  /*8b70*/  F2FP.F16.E5M2.UNPACK_B R87, R87.H1 ;  /* 0x00000057ff57723e */ /* 0x000fe200030004ff */
[----:B------:R-:W-:Y:S01]  /*8b80*/  FFMA R14, R49, R56, R14 ;  /* 0x00000038310e7223 */ /* 0x000fe2000000000e */
[----:B------:R-:W-:Y:S01]  /*8b90*/  F2FP.SATFINITE.E5M2.F32.PACK_AB_MERGE_C R10, R11, R10, RZ ;  /* 0x0000000a0b0a723e */ /* 0x000fe200048060ff */
[C---:B------:R-:W-:Y:S01]  /*8ba0*/  FMUL R15, R47.reuse, R15 ;  /* 0x0000000f2f0f7220 */ /* 0x040fe20000400000 */
[--C-:B------:R-:W-:Y:S02]  /*8bb0*/  HADD2.F32 R60, -RZ, R83.reuse.H0_H0 ;  /* 0x20000053ff3c7230 */ /* 0x100fe40000004100 */
[----:B------:R-:W-:Y:S01]  /*8bc0*/  FMUL R18, R47, R18 ;  /* 0x000000122f127220 */ /* 0x000fe20000400000 */
[----:B------:R-:W-:Y:S02]  /*8bd0*/  HADD2.F32 R61, -RZ, R83.H1_H1 ;  /* 0x30000053ff3d7230 */ /* 0x000fe40000004100 */
[----:B------:R-:W-:Y:S01]  /*8be0*/  FFMA R15, R49, R57, R15 ;  /* 0x00000039310f7223 */ /* 0x000fe2000000000f */
[----:B------:R-:W-:Y:S01]  /*8bf0*/  IADD3 R45, PT, PT, R45, 0x1, RZ ;  /* 0x000000012d2d7810 */ /* 0x000fe20007ffe0ff */
[C---:B------:R-:W-:Y:S01]  /*8c00*/  FFMA R16, R49.reuse, R58, R16 ;  /* 0x0000003a31107223 */ /* 0x040fe20000000010 */
        /* <DEDUP_REMOVED lines=8> */
[C---:B------:R-:W-:Y:S01]  /*8c90*/  FFMA R0, R49.reuse, R62, R0 ;  /* 0x0000003e31007223 */ /* 0x040fe20000000000 */
[C---:B------:R-:W-:Y:S01]  /*8ca0*/  FFMA R2, R49.reuse, R63, R2 ;  /* 0x0000003f31027223 */ /* 0x040fe20000000002 */
[--C-:B------:R-:W-:Y:S02]  /*8cb0*/  HADD2.F32 R68, -RZ, R85.reuse.H0_H0 ;  /* 0x20000055ff447230 */ /* 0x100fe40000004100 */
[----:B------:R-:W-:Y:S01]  /*8cc0*/  FFMA R3, R49, R64, R3 ;  /* 0x0000004031037223 */ /* 0x000fe20000000003 */
[----:B------:R-:W-:Y:S02]  /*8cd0*/  HADD2.F32 R69, -RZ, R85.H1_H1 ;  /* 0x30000055ff457230 */ /* 0x000fe40000004100 */
[C---:B------:R-:W-:Y:S01]  /*8ce0*/  FMUL R21, R47.reuse, R26 ;  /* 0x0000001a2f157220 */ /* 0x040fe20000400000 */
[----:B------:R-:W-:Y:S01]  /*8cf0*/  FMUL R22, R47, R27 ;  /* 0x0000001b2f167220 */ /* 0x000fe20000400000 */
[C---:B------:R-:W-:Y:S01]  /*8d00*/  FFMA R6, R49.reuse, R65, R6 ;  /* 0x0000004131067223 */ /* 0x040fe20000000006 */
[----:B------:R-:W-:Y:S01]  /*8d10*/  FFMA R7, R49, R66, R7 ;  /* 0x0000004231077223 */ /* 0x000fe20000000007 */
[----:B------:R-:W-:Y:S01]  /*8d20*/  FMUL R23, R47, R28 ;  /* 0x0000001c2f177220 */ /* 0x000fe20000400000 */
[C---:B------:R-:W-:Y:S01]  /*8d30*/  FFMA R20, R49.reuse, R67, R20 ;  /* 0x0000004331147223 */ /* 0x040fe20000000014 */
[--C-:B------:R-:W-:Y:S02]  /*8d40*/  HADD2.F32 R72, -RZ, R86.reuse.H0_H0 ;  /* 0x20000056ff487230 */ /* 0x100fe40000004100 */
[C---:B------:R-:W-:Y:S01]  /*8d50*/  FFMA R21, R49.reuse, R68, R21 ;  /* 0x0000004431157223 */ /* 0x040fe20000000015 */
[----:B------:R-:W-:Y:S02]  /*8d60*/  HADD2.F32 R73, -RZ, R86.H1_H1 ;  /* 0x30000056ff497230 */ /* 0x000fe40000004100 */
[----:B------:R-:W-:Y:S01]  /*8d70*/  FFMA R22, R49, R69, R22 ;  /* 0x0000004531167223 */ /* 0x000fe20000000016 */
[C---:B------:R-:W-:Y:S01]  /*8d80*/  FMUL R26, R47.reuse, R31 ;  /* 0x0000001f2f1a7220 */ /* 0x040fe20000400000 */
[----:B------:R-:W-:Y:S01]  /*8d90*/  FMUL R27, R47, R32 ;  /* 0x000000202f1b7220 */ /* 0x000fe20000400000 */
[----:B------:R-:W-:Y:S01]  /*8da0*/  FFMA R23, R49, R70, R23 ;  /* 0x0000004631177223 */ /* 0x000fe20000000017 */
[----:B------:R-:W-:Y:S01]  /*8db0*/  FMUL R28, R47, R33 ;  /* 0x000000212f1c7220 */ /* 0x000fe20000400000 */
[C---:B------:R-:W-:Y:S01]  /*8dc0*/  FFMA R24, R49.reuse, R71, R24 ;  /* 0x0000004731187223 */ /* 0x040fe20000000018 */
[--C-:B------:R-:W-:Y:S02]  /*8dd0*/  HADD2.F32 R75, -RZ, R87.reuse.H0_H0 ;  /* 0x20000057ff4b7230 */ /* 0x100fe40000004100 */
[C---:B------:R-:W-:Y:S01]  /*8de0*/  FFMA R25, R49.reuse, R72, R25 ;  /* 0x0000004831197223 */ /* 0x040fe20000000019 */
[----:B------:R-:W-:Y:S02]  /*8df0*/  HADD2.F32 R76, -RZ, R87.H1_H1 ;  /* 0x30000057ff4c7230 */ /* 0x000fe40000004100 */
[----:B------:R-:W-:Y:S01]  /*8e00*/  FFMA R26, R49, R73, R26 ;  /* 0x00000049311a7223 */ /* 0x000fe2000000001a */
[----:B------:R-:W-:Y:S01]  /*8e10*/  F2FP.SATFINITE.E5M2.F32.PACK_AB_MERGE_C R14, R15, R14, RZ ;  /* 0x0000000e0f0e723e */ /* 0x000fe200048060ff */
[----:B------:R-:W-:Y:S01]  /*8e20*/  FFMA R27, R49, R48, R27 ;  /* 0x00000030311b7223 */ /* 0x000fe2000000001b */
[----:B------:R-:W-:Y:S01]  /*8e30*/  F2FP.SATFINITE.E5M2.F32.PACK_AB_MERGE_C R18, R19, R18, RZ ;  /* 0x000000121312723e */ /* 0x000fe200048060ff */
[C---:B------:R-:W-:Y:S01]  /*8e40*/  FFMA R28, R49.reuse, R74, R28 ;  /* 0x0000004a311c7223 */ /* 0x040fe2000000001c */
[C---:B------:R-:W-:Y:S01]  /*8e50*/  FFMA R29, R49.reuse, R75, R29 ;  /* 0x0000004b311d7223 */ /* 0x040fe2000000001d */
[----:B------:R-:W-:Y:S01]  /*8e60*/  FFMA R30, R49, R76, R30 ;  /* 0x0000004c311e7223 */ /* 0x000fe2000000001e */
[----:B------:R-:W-:Y:S02]  /*8e70*/  F2FP.SATFINITE.E5M2.F32.PACK_AB_MERGE_C R32, R5, R4, R77 ;  /* 0x000000040520723e */ /* 0x000fe4000480604d */
[----:B------:R-:W-:Y:S02]  /*8e80*/  F2FP.SATFINITE.E5M2.F32.PACK_AB_MERGE_C R33, R9, R8, R10 ;  /* 0x000000080921723e */ /* 0x000fe4000480600a */
        /* <DEDUP_REMOVED lines=10> */
[----:B------:R-:W-:Y:S05]  /*8f30*/  F2FP.SATFINITE.E5M2.F32.PACK_AB_MERGE_C R7, R28, R27, R29 ;  /* 0x0000001b1c07723e */ /* 0x000fea000480601d */
        /* <DEDUP_REMOVED lines=18> */
.L_x_124:
[----:B------:R-:W-:Y:S05]  /*9060*/  BSYNC.RECONVERGENT B0 ;  /* 0x0000000000007941 */ /* 0x000fea0003800200 */
.L_x_123:
[----:B------:R-:W-:Y:S01]  /*9070*/  BAR.SYNC.DEFER_BLOCKING 0x1, 0x80 ;  /* 0x0042000000007b1d */ /* 0x000fe20000010000 */
[----:B------:R-:W-:Y:S01]  /*9080*/  ISETP.NE.AND P2, PT, R111, RZ, PT ;  /* 0x000000ff6f00720c */ /* 0x000fe20003f45270 */
[----:B------:R-:W-:Y:S01]  /*9090*/  IMAD.IADD R14, R43, 0x1, R94 ;  /* 0x000000012b0e7824 */ /* 0x000fe200078e025e */
[----:B------:R-:W-:Y:S01]  /*90a0*/  ISETP.NE.AND P0, PT, R112, 0x2, PT ;  /* 0x000000027000780c */ /* 0x000fe20003f05270 */
[----:B------:R-:W-:Y:S01]  /*90b0*/  IMAD.IADD R15, R44, 0x1, R95 ;  /* 0x000000012c0f7824 */ /* 0x000fe200078e025f */
[----:B------:R-:W-:Y:S02]  /*90c0*/  ISETP.NE.AND P1, PT, R45, 0x4, PT ;  /* 0x000000042d00780c */ /* 0x000fe40003f25270 */
[----:B------:R-:W-:Y:S02]  /*90d0*/  SEL R2, RZ, 0x1, P0 ;  /* 0x00000001ff027807 */ /* 0x000fe40000000000 */
[----:B------:R-:W-:Y:S02]  /*90e0*/  SEL R0, RZ, 0x1, P1 ;  /* 0x00000001ff007807 */ /* 0x000fe40000800000 */
[----:B------:R-:W-:Y:S02]  /*90f0*/  LOP3.LUT R106, R106, R2, RZ, 0x3c, !PT ;  /* 0x000000026a6a7212 */ /* 0x000fe400078e3cff */
[----:B------:R-:W-:Y:S02]  /*9100*/  LOP3.LUT R107, R107, R0, RZ, 0x3c, !PT ;  /* 0x000000006b6b7212 */ /* 0x000fe400078e3cff */
[----:B------:R-:W-:Y:S02]  /*9110*/  @P2 R2UR UR36, R103 ;  /* 0x00000000672422ca */ /* 0x000fe400000e0000 */
[----:B------:R-:W-:Y:S02]  /*9120*/  SEL R112, R112, RZ, P0 ;  /* 0x000000ff70707207 */ /* 0x000fe40000000000 */
[----:B------:R-:W-:Y:S01]  /*9130*/  SEL R45, R45, RZ, P1 ;  /* 0x000000ff2d2d7207 */ /* 0x000fe20000800000 */
[----:B------:R-:W-:Y:S10]  /*9140*/  @P2 BRA `(.L_x_125) ;  /* 0xffffffbc00382947 */ /* 0x000ff4000383ffff */
[----:B------:R-:W-:Y:S05]  /*9150*/  EXIT ;  /* 0x000000000000794d */ /* 0x000fea0003800000 */
.L_x_19:
[----:B--2---:R2:W1:Y:S02]  /*9160*/  SYNCS.PHASECHK.TRANS64.TRYWAIT P0, [R2+URZ+0x110], R3 ;  /* 0x00011003020075a7 */ /* 0x00446400080011ff */
[----:B-1----:R-:W-:Y:S05]  /*9170*/  @!P0 NANOSLEEP.SYNCS 0x989680 ;  /* 0x009896800000895d */ /* 0x002fea0003900000 */
[----:B------:R-:W1:Y:S02]  /*9180*/  @!P0 SYNCS.PHASECHK.TRANS64 P0, [R2+URZ+0x110], R3 ;  /* 0x00011003020085a7 */ /* 0x000e6400080010ff */
[----:B-1----:R-:W-:Y:S05]  /*9190*/  @!P0 BRA `(.L_x_19) ;  /* 0xfffffffc00f08947 */ /* 0x002fea000383ffff */
[----:B------:R-:W-:Y:S05]  /*91a0*/  BRA `(.L_x_126) ;  /* 0xffffff8400147947 */ /* 0x000fea000383ffff */
.L_x_22:
[----:B-1----:R-:W-:-:S07]  /*91b0*/  MOV R2, UR33 ;  /* 0x0000002100027c02 */ /* 0x002fce0008000f00 */
.L_x_127:
[----:B-1----:R1:W2:Y:S02]  /*91c0*/  SYNCS.PHASECHK.TRANS64.TRYWAIT P0, [R2+URZ+0x28], R4 ;  /* 0x00002804020075a7 */ /* 0x0022a400080011ff */
[----:B--2---:R-:W-:Y:S05]  /*91d0*/  @!P0 NANOSLEEP.SYNCS 0x989680 ;  /* 0x009896800000895d */ /* 0x004fea0003900000 */
[----:B------:R-:W2:Y:S02]  /*91e0*/  @!P0 SYNCS.PHASECHK.TRANS64 P0, [R2+URZ+0x28], R4 ;  /* 0x00002804020085a7 */ /* 0x000ea400080010ff */
[----:B--2---:R-:W-:Y:S05]  /*91f0*/  @!P0 BRA `(.L_x_127) ;  /* 0xfffffffc00f08947 */ /* 0x004fea000383ffff */
[----:B------:R-:W-:Y:S05]  /*9200*/  BRA `(.L_x_21) ;  /* 0xffffff8400687947 */ /* 0x000fea000383ffff */
.L_x_28:
[----:B-1----:R-:W-:-:S07]  /*9210*/  MOV R2, UR25 ;  /* 0x0000001900027c02 */ /* 0x002fce0008000f00 */
.L_x_128:
[----:B-1----:R1:W2:Y:S02]  /*9220*/  SYNCS.PHASECHK.TRANS64.TRYWAIT P0, [R2+URZ+0x28], R4 ;  /* 0x00002804020075a7 */ /* 0x0022a400080011ff */
[----:B--2---:R-:W-:Y:S05]  /*9230*/  @!P0 NANOSLEEP.SYNCS 0x989680 ;  /* 0x009896800000895d */ /* 0x004fea0003900000 */
[----:B------:R-:W2:Y:S02]  /*9240*/  @!P0 SYNCS.PHASECHK.TRANS64 P0, [R2+URZ+0x28], R4 ;  /* 0x00002804020085a7 */ /* 0x000ea400080010ff */
[----:B--2---:R-:W-:Y:S05]  /*9250*/  @!P0 BRA `(.L_x_128) ;  /* 0xfffffffc00f08947 */ /* 0x004fea000383ffff */
[----:B------:R-:W-:Y:S05]  /*9260*/  BRA `(.L_x_27) ;  /* 0xffffff8800287947 */ /* 0x000fea000383ffff */
.L_x_32:
[----:B-1----:R1:W2:Y:S02]  /*9270*/  SYNCS.PHASECHK.TRANS64.TRYWAIT P0, [R2+URZ+0xa0], R3 ;  /* 0x0000a003020075a7 */ /* 0x0022a400080011ff */
[----:B--2---:R-:W-:Y:S05]  /*9280*/  @!P0 NANOSLEEP.SYNCS 0x989680 ;  /* 0x009896800000895d */ /* 0x004fea0003900000 */
[----:B------:R-:W2:Y:S02]  /*9290*/  @!P0 SYNCS.PHASECHK.TRANS64 P0, [R2+URZ+0xa0], R3 ;  /* 0x0000a003020085a7 */ /* 0x000ea400080010ff */
[----:B--2---:R-:W-:Y:S05]  /*92a0*/  @!P0 BRA `(.L_x_32) ;  /* 0xfffffffc00f08947 */ /* 0x004fea000383ffff */
[----:B------:R-:W-:Y:S05]  /*92b0*/  BRA `(.L_x_129) ;  /* 0xffffff8800cc7947 */ /* 0x000fea000383ffff */
.L_x_36:
[----:B----4-:R-:W-:-:S07]  /*92c0*/  MOV R0, UR5 ;  /* 0x0000000500007c02 */ /* 0x010fce0008000f00 */
.L_x_130:
[----:B-1----:R1:W2:Y:S02]  /*92d0*/  SYNCS.PHASECHK.TRANS64.TRYWAIT P0, [R0+URZ], R2 ;  /* 0x00000002000075a7 */ /* 0x0022a400080011ff */
[----:B--2---:R-:W-:Y:S05]  /*92e0*/  @!P0 NANOSLEEP.SYNCS 0x989680 ;  /* 0x009896800000895d */ /* 0x004fea0003900000 */
[----:B------:R-:W2:Y:S02]  /*92f0*/  @!P0 SYNCS.PHASECHK.TRANS64 P0, [R0+URZ], R2 ;  /* 0x00000002000085a7 */ /* 0x000ea400080010ff */
[----:B--2---:R-:W-:Y:S05]  /*9300*/  @!P0 BRA `(.L_x_130) ;  /* 0xfffffffc00f08947 */ /* 0x004fea000383ffff */
[----:B------:R-:W-:Y:S05]  /*9310*/  BRA `(.L_x_131) ;  /* 0xffffff90003c7947 */ /* 0x000fea000383ffff */
.L_x_37:
[----:B----4-:R-:W-:-:S07]  /*9320*/  MOV R0, UR5 ;  /* 0x0000000500007c02 */ /* 0x010fce0008000f00 */
.L_x_132:
[----:B-1----:R1:W2:Y:S02]  /*9330*/  SYNCS.PHASECHK.TRANS64.TRYWAIT P0, [R0+URZ], R3 ;  /* 0x00000003000075a7 */ /* 0x0022a400080011ff */
[----:B--2---:R-:W-:Y:S05]  /*9340*/  @!P0 NANOSLEEP.SYNCS 0x989680 ;  /* 0x009896800000895d */ /* 0x004fea0003900000 */
[----:B------:R-:W2:Y:S02]  /*9350*/  @!P0 SYNCS.PHASECHK.TRANS64 P0, [R0+URZ], R3 ;  /* 0x00000003000085a7 */ /* 0x000ea400080010ff */
[----:B--2---:R-:W-:Y:S05]  /*9360*/  @!P0 BRA `(.L_x_132) ;  /* 0xfffffffc00f08947 */ /* 0x004fea000383ffff */
[----:B------:R-:W-:Y:S05]  /*9370*/  BRA `(.L_x_133) ;  /* 0xffffff9000487947 */ /* 0x000fea000383ffff */
.L_x_38:
[----:B----4-:R-:W-:-:S07]  /*9380*/  MOV R0, UR5 ;  /* 0x0000000500007c02 */ /* 0x010fce0008000f00 */
.L_x_134:
[----:B-1----:R1:W2:Y:S02]  /*9390*/  SYNCS.PHASECHK.TRANS64.TRYWAIT P0, [R0+URZ], R3 ;  /* 0x00000003000075a7 */ /* 0x0022a400080011ff */
[----:B--2---:R-:W-:Y:S05]  /*93a0*/  @!P0 NANOSLEEP.SYNCS 0x989680 ;  /* 0x009896800000895d */ /* 0x004fea0003900000 */
[----:B------:R-:W2:Y:S02]  /*93b0*/  @!P0 SYNCS.PHASECHK.TRANS64 P0, [R0+URZ], R3 ;  /* 0x00000003000085a7 */ /* 0x000ea400080010ff */
[----:B--2---:R-:W-:Y:S05]  /*93c0*/  @!P0 BRA `(.L_x_134) ;  /* 0xfffffffc00f08947 */ /* 0x004fea000383ffff */
[----:B------:R-:W-:Y:S05]  /*93d0*/  BRA `(.L_x_135) ;  /* 0xffffff9000547947 */ /* 0x000fea000383ffff */
.L_x_39:
[----:B----4-:R-:W-:-:S07]  /*93e0*/  MOV R0, UR5 ;  /* 0x0000000500007c02 */ /* 0x010fce0008000f00 */
.L_x_136:
[----:B-1----:R1:W2:Y:S02]  /*93f0*/  SYNCS.PHASECHK.TRANS64.TRYWAIT P0, [R0+URZ], R3 ;  /* 0x00000003000075a7 */ /* 0x0022a400080011ff */
[----:B--2---:R-:W-:Y:S05]  /*9400*/  @!P0 NANOSLEEP.SYNCS 0x989680 ;  /* 0x009896800000895d */ /* 0x004fea0003900000 */
[----:B------:R-:W2:Y:S02]  /*9410*/  @!P0 SYNCS.PHASECHK.TRANS64 P0, [R0+URZ], R3 ;  /* 0x00000003000085a7 */ /* 0x000ea400080010ff */
[----:B--2---:R-:W-:Y:S05]  /*9420*/  @!P0 BRA `(.L_x_136) ;  /* 0xfffffffc00f08947 */ /* 0x004fea000383ffff */
[----:B------:R-:W-:Y:S05]  /*9430*/  BRA `(.L_x_137) ;  /* 0xffffff9000607947 */ /* 0x000fea000383ffff */
.L_x_42:
[----:B-1----:R1:W2:Y:S02]  /*9440*/  SYNCS.PHASECHK.TRANS64.TRYWAIT P0, [R0+URZ+0x100], R4 ;  /* 0x00010004000075a7 */ /* 0x0022a400080011ff */
[----:B--2---:R-:W-:Y:S05]  /*9450*/  @!P0 NANOSLEEP.SYNCS 0x989680 ;  /* 0x009896800000895d */ /* 0x004fea0003900000 */
[----:B------:R-:W2:Y:S02]  /*9460*/  @!P0 SYNCS.PHASECHK.TRANS64 P0, [R0+URZ+0x100], R4 ;  /* 0x00010004000085a7 */ /* 0x000ea400080010ff */
[----:B--2---:R-:W-:Y:S05]  /*9470*/  @!P0 BRA `(.L_x_42) ;  /* 0xfffffffc00f08947 */ /* 0x004fea000383ffff */
[----:B------:R-:W-:Y:S05]  /*9480*/  BRA `(.L_x_138) ;  /* 0xffffff9000bc7947 */ /* 0x000fea000383ffff */
.L_x_43:
[----:B------:R-:W-:-:S07]  /*9490*/  MOV R0, UR5 ;  /* 0x0000000500007c02 */ /* 0x000fce0008000f00 */
.L_x_139:
[----:B-1----:R1:W2:Y:S02]  /*94a0*/  SYNCS.PHASECHK.TRANS64.TRYWAIT P0, [R0+URZ+0xb0], R5 ;  /* 0x0000b005000075a7 */ /* 0x0022a400080011ff */
[----:B--2---:R-:W-:Y:S05]  /*94b0*/  @!P0 NANOSLEEP.SYNCS 0x989680 ;  /* 0x009896800000895d */ /* 0x004fea0003900000 */
[----:B------:R-:W2:Y:S02]  /*94c0*/  @!P0 SYNCS.PHASECHK.TRANS64 P0, [R0+URZ+0xb0], R5 ;  /* 0x0000b005000085a7 */ /* 0x000ea400080010ff */
[----:B--2---:R-:W-:Y:S05]  /*94d0*/  @!P0 BRA `(.L_x_139) ;  /* 0xfffffffc00f08947 */ /* 0x004fea000383ffff */
[----:B------:R-:W-:Y:S05]  /*94e0*/  BRA `(.L_x_140) ;  /* 0xffffff9000cc7947 */ /* 0x000fea000383ffff */
.L_x_44:
[----:B-1----:R1:W2:Y:S02]  /*94f0*/  SYNCS.PHASECHK.TRANS64.TRYWAIT P1, [R0+URZ+0xa0], R4 ;  /* 0x0000a004000075a7 */ /* 0x0022a400080211ff */
[----:B--2---:R-:W-:Y:S05]  /*9500*/  @!P1 NANOSLEEP.SYNCS 0x989680 ;  /* 0x009896800000995d */ /* 0x004fea0003900000 */
[----:B------:R-:W2:Y:S02]  /*9510*/  @!P1 SYNCS.PHASECHK.TRANS64 P1, [R0+URZ+0xa0], R4 ;  /* 0x0000a004000095a7 */ /* 0x000ea400080210ff */
[----:B--2---:R-:W-:Y:S05]  /*9520*/  @!P1 BRA `(.L_x_44) ;  /* 0xfffffffc00f09947 */ /* 0x004fea000383ffff */
[----:B------:R-:W-:Y:S05]  /*9530*/  BRA `(.L_x_141) ;  /* 0xffffff9000fc7947 */ /* 0x000fea000383ffff */
.L_x_47:
[----:B------:R-:W-:-:S07]  /*9540*/  MOV R0, UR5 ;  /* 0x0000000500007c02 */ /* 0x000fce0008000f00 */
.L_x_142:
[----:B-1----:R1:W2:Y:S02]  /*9550*/  SYNCS.PHASECHK.TRANS64.TRYWAIT P0, [R0+URZ+0xb0], R2 ;  /* 0x0000b002000075a7 */ /* 0x0022a400080011ff */
[----:B--2---:R-:W-:Y:S05]  /*9560*/  @!P0 NANOSLEEP.SYNCS 0x989680 ;  /* 0x009896800000895d */ /* 0x004fea0003900000 */
[----:B------:R-:W2:Y:S02]  /*9570*/  @!P0 SYNCS.PHASECHK.TRANS64 P0, [R0+URZ+0xb0], R2 ;  /* 0x0000b002000085a7 */ /* 0x000ea400080010ff */
[----:B--2---:R-:W-:Y:S05]  /*9580*/  @!P0 BRA `(.L_x_142) ;  /* 0xfffffffc00f08947 */ /* 0x004fea000383ffff */
[----:B------:R-:W-:Y:S05]  /*9590*/  BRA `(.L_x_46) ;  /* 0xffffff9400507947 */ /* 0x000fea000383ffff */
.L_x_54:
[----:B-1----:R1:W2:Y:S02]  /*95a0*/  SYNCS.PHASECHK.TRANS64.TRYWAIT P1, [R0+URZ+0xa0], R2 ;  /* 0x0000a002000075a7 */ /* 0x0022a400080211ff */
[----:B--2---:R-:W-:Y:S05]  /*95b0*/  @!P1 NANOSLEEP.SYNCS 0x989680 ;  /* 0x009896800000995d */ /* 0x004fea0003900000 */
[----:B------:R-:W2:Y:S02]  /*95c0*/  @!P1 SYNCS.PHASECHK.TRANS64 P1, [R0+URZ+0xa0], R2 ;  /* 0x0000a002000095a7 */ /* 0x000ea400080210ff */
[----:B--2---:R-:W-:Y:S05]  /*95d0*/  @!P1 BRA `(.L_x_54) ;  /* 0xfffffffc00f09947 */ /* 0x004fea000383ffff */
[----:B------:R-:W-:Y:S05]  /*95e0*/  BRA `(.L_x_143) ;  /* 0xffffff9800c07947 */ /* 0x000fea000383ffff */
.L_x_55:
[----:B------:R-:W-:-:S07]  /*95f0*/  MOV R2, UR7 ;  /* 0x0000000700027c02 */ /* 0x000fce0008000f00 */
.L_x_144:
[----:B-1----:R1:W2:Y:S02]  /*9600*/  SYNCS.PHASECHK.TRANS64.TRYWAIT P0, [R2+URZ+0xe0], R0 ;  /* 0x0000e000020075a7 */ /* 0x0022a400080011ff */
[----:B--2---:R-:W-:Y:S05]  /*9610*/  @!P0 NANOSLEEP.SYNCS 0x989680 ;  /* 0x009896800000895d */ /* 0x004fea0003900000 */
[----:B------:R-:W2:Y:S02]  /*9620*/  @!P0 SYNCS.PHASECHK.TRANS64 P0, [R2+URZ+0xe0], R0 ;  /* 0x0000e000020085a7 */ /* 0x000ea400080010ff */
[----:B--2---:R-:W-:Y:S05]  /*9630*/  @!P0 BRA `(.L_x_144) ;  /* 0xfffffffc00f08947 */ /* 0x004fea000383ffff */
[----:B------:R-:W-:Y:S05]  /*9640*/  BRA `(.L_x_145) ;  /* 0xffffff9c00107947 */ /* 0x000fea000383ffff */
.L_x_58:
[----:B------:R-:W-:Y:S07]  /*9650*/  MOV R0, UR6 ;  /* 0x0000000600007c02 */ /* 0x000fee0008000f00 */
.L_x_146:
[----:B-1----:R1:W2:Y:S02]  /*9660*/  SYNCS.PHASECHK.TRANS64.TRYWAIT P0, [R0+URZ], R2 ;  /* 0x00000002000075a7 */ /* 0x0022a400080011ff */
[----:B--2---:R-:W-:Y:S05]  /*9670*/  @!P0 NANOSLEEP.SYNCS 0x989680 ;  /* 0x009896800000895d */ /* 0x004fea0003900000 */
[----:B------:R-:W2:Y:S02]  /*9680*/  @!P0 SYNCS.PHASECHK.TRANS64 P0, [R0+URZ], R2 ;  /* 0x00000002000085a7 */ /* 0x000ea400080010ff */
[----:B--2---:R-:W-:Y:S05]  /*9690*/  @!P0 BRA `(.L_x_146) ;  /* 0xfffffffc00f08947 */ /* 0x004fea000383ffff */
[----:B------:R-:W-:Y:S05]  /*96a0*/  BRA `(.L_x_57) ;  /* 0xffffff9c002c7947 */ /* 0x000fea000383ffff */
.L_x_61:
[----:B------:R-:W-:-:S07]  /*96b0*/  MOV R0, UR6 ;  /* 0x0000000600007c02 */ /* 0x000fce0008000f00 */
.L_x_147:
[----:B--2---:R2:W4:Y:S02]  /*96c0*/  SYNCS.PHASECHK.TRANS64.TRYWAIT P0, [R0+URZ], R2 ;  /* 0x00000002000075a7 */ /* 0x00452400080011ff */
[----:B----4-:R-:W-:Y:S05]  /*96d0*/  @!P0 NANOSLEEP.SYNCS 0x989680 ;  /* 0x009896800000895d */ /* 0x010fea0003900000 */
[----:B------:R-:W4:Y:S02]  /*96e0*/  @!P0 SYNCS.PHASECHK.TRANS64 P0, [R0+URZ], R2 ;  /* 0x00000002000085a7 */ /* 0x000f2400080010ff */
[----:B----4-:R-:W-:Y:S05]  /*96f0*/  @!P0 BRA `(.L_x_147) ;  /* 0xfffffffc00f08947 */ /* 0x010fea000383ffff */
[----:B------:R-:W-:Y:S05]  /*9700*/  BRA `(.L_x_148) ;  /* 0xffffffa000087947 */ /* 0x000fea000383ffff */
.L_x_62:
[----:B------:R-:W-:-:S07]  /*9710*/  MOV R0, UR6 ;  /* 0x0000000600007c02 */ /* 0x000fce0008000f00 */
.L_x_149:
[----:B-1----:R1:W2:Y:S02]  /*9720*/  SYNCS.PHASECHK.TRANS64.TRYWAIT P0, [R0+URZ], R3 ;  /* 0x00000003000075a7 */ /* 0x0022a400080011ff */
[----:B--2---:R-:W-:Y:S05]  /*9730*/  @!P0 NANOSLEEP.SYNCS 0x989680 ;  /* 0x009896800000895d */ /* 0x004fea0003900000 */
[----:B------:R-:W2:Y:S02]  /*9740*/  @!P0 SYNCS.PHASECHK.TRANS64 P0, [R0+URZ], R3 ;  /* 0x00000003000085a7 */ /* 0x000ea400080010ff */
[----:B--2---:R-:W-:Y:S05]  /*9750*/  @!P0 BRA `(.L_x_149) ;  /* 0xfffffffc00f08947 */ /* 0x004fea000383ffff */
[----:B------:R-:W-:Y:S05]  /*9760*/  BRA `(.L_x_150) ;  /* 0xffffffa000147947 */ /* 0x000fea000383ffff */
.L_x_63:
[----:B------:R-:W-:-:S07]  /*9770*/  MOV R0, UR6 ;  /* 0x0000000600007c02 */ /* 0x000fce0008000f00 */
.L_x_151:
[----:B-1----:R1:W2:Y:S02]  /*9780*/  SYNCS.PHASECHK.TRANS64.TRYWAIT P0, [R0+URZ], R3 ;  /* 0x00000003000075a7 */ /* 0x0022a400080011ff */
[----:B--2---:R-:W-:Y:S05]  /*9790*/  @!P0 NANOSLEEP.SYNCS 0x989680 ;  /* 0x009896800000895d */ /* 0x004fea0003900000 */
[----:B------:R-:W2:Y:S02]  /*97a0*/  @!P0 SYNCS.PHASECHK.TRANS64 P0, [R0+URZ], R3 ;  /* 0x00000003000085a7 */ /* 0x000ea400080010ff */
[----:B--2---:R-:W-:Y:S05]  /*97b0*/  @!P0 BRA `(.L_x_151) ;  /* 0xfffffffc00f08947 */ /* 0x004fea000383ffff */
[----:B------:R-:W-:Y:S05]  /*97c0*/  BRA `(.L_x_152) ;  /* 0xffffffa000207947 */ /* 0x000fea000383ffff */
.L_x_64:
[----:B-1----:R-:W-:-:S07]  /*97d0*/  MOV R0, UR7 ;  /* 0x0000000700007c02 */ /* 0x002fce0008000f00 */
.L_x_153:
[----:B-1----:R1:W2:Y:S02]  /*97e0*/  SYNCS.PHASECHK.TRANS64.TRYWAIT P0, [R0+URZ], R2 ;  /* 0x00000002000075a7 */ /* 0x0022a400080011ff */
[----:B--2---:R-:W-:Y:S05]  /*97f0*/  @!P0 NANOSLEEP.SYNCS 0x989680 ;  /* 0x009896800000895d */ /* 0x004fea0003900000 */
[----:B------:R-:W2:Y:S02]  /*9800*/  @!P0 SYNCS.PHASECHK.TRANS64 P0, [R0+URZ], R2 ;  /* 0x00000002000085a7 */ /* 0x000ea400080010ff */
[----:B--2---:R-:W-:Y:S05]  /*9810*/  @!P0 BRA `(.L_x_153) ;  /* 0xfffffffc00f08947 */ /* 0x004fea000383ffff */
[----:B------:R-:W-:Y:S05]  /*9820*/  BRA `(.L_x_154) ;  /* 0xffffffa0002c7947 */ /* 0x000fea000383ffff */
.L_x_69:
[----:B--2---:R2:W3:Y:S02]  /*9830*/  SYNCS.PHASECHK.TRANS64.TRYWAIT P0, [R0+URZ+0xa0], R2 ;  /* 0x0000a002000075a7 */ /* 0x0044e400080011ff */
[----:B---3--:R-:W-:Y:S05]  /*9840*/  @!P0 NANOSLEEP.SYNCS 0x989680 ;  /* 0x009896800000895d */ /* 0x008fea0003900000 */
[----:B------:R-:W3:Y:S02]  /*9850*/  @!P0 SYNCS.PHASECHK.TRANS64 P0, [R0+URZ+0xa0], R2 ;  /* 0x0000a002000085a7 */ /* 0x000ee400080010ff */
[----:B---3--:R-:W-:Y:S05]  /*9860*/  @!P0 BRA `(.L_x_69) ;  /* 0xfffffffc00f08947 */ /* 0x008fea000383ffff */
[----:B------:R-:W-:Y:S05]  /*9870*/  BRA `(.L_x_155) ;  /* 0xffffffa400387947 */ /* 0x000fea000383ffff */
.L_x_72:
[----:B------:R-:W-:Y:S07]  /*9880*/  MOV R0, UR7 ;  /* 0x0000000700007c02 */ /* 0x000fee0008000f00 */
.L_x_156:
[----:B--2---:R2:W3:Y:S02]  /*9890*/  SYNCS.PHASECHK.TRANS64.TRYWAIT P0, [R0+URZ+0x98], R2 ;  /* 0x00009802000075a7 */ /* 0x0044e400080011ff */
[----:B---3--:R-:W-:Y:S05]  /*98a0*/  @!P0 NANOSLEEP.SYNCS 0x989680 ;  /* 0x009896800000895d */ /* 0x008fea0003900000 */
[----:B------:R-:W3:Y:S02]  /*98b0*/  @!P0 SYNCS.PHASECHK.TRANS64 P0, [R0+URZ+0x98], R2 ;  /* 0x00009802000085a7 */ /* 0x000ee400080010ff */
[----:B---3--:R-:W-:Y:S05]  /*98c0*/  @!P0 BRA `(.L_x_156) ;  /* 0xfffffffc00f08947 */ /* 0x008fea000383ffff */
[----:B------:R-:W-:Y:S05]  /*98d0*/  BRA `(.L_x_71) ;  /* 0xffffffa800187947 */ /* 0x000fea000383ffff */
.L_x_75:
[----:B------:R-:W-:Y:S07]  /*98e0*/  MOV R0, UR7 ;  /* 0x0000000700007c02 */ /* 0x000fee0008000f00 */
.L_x_157:
[----:B-1----:R1:W2:Y:S02]  /*98f0*/  SYNCS.PHASECHK.TRANS64.TRYWAIT P0, [R0+URZ+0x70], R14 ;  /* 0x0000700e000075a7 */ /* 0x0022a400080011ff */
[----:B--2---:R-:W-:Y:S05]  /*9900*/  @!P0 NANOSLEEP.SYNCS 0x989680 ;  /* 0x009896800000895d */ /* 0x004fea0003900000 */
[----:B------:R-:W2:Y:S02]  /*9910*/  @!P0 SYNCS.PHASECHK.TRANS64 P0, [R0+URZ+0x70], R14 ;  /* 0x0000700e000085a7 */ /* 0x000ea400080010ff */
[----:B--2---:R-:W-:Y:S05]  /*9920*/  @!P0 BRA `(.L_x_157) ;  /* 0xfffffffc00f08947 */ /* 0x004fea000383ffff */
[----:B------:R-:W-:Y:S05]  /*9930*/  BRA `(.L_x_158) ;  /* 0xffffffa800907947 */ /* 0x000fea000383ffff */
.L_x_76:
[----:B------:R-:W-:Y:S07]  /*9940*/  MOV R0, UR7 ;  /* 0x0000000700007c02 */ /* 0x000fee0008000f00 */
.L_x_159:
[----:B-1----:R1:W2:Y:S02]  /*9950*/  SYNCS.PHASECHK.TRANS64.TRYWAIT P0, [R0+URZ+0x78], R14 ;  /* 0x0000780e000075a7 */ /* 0x0022a400080011ff */
[----:B--2---:R-:W-:Y:S05]  /*9960*/  @!P0 NANOSLEEP.SYNCS 0x989680 ;  /* 0x009896800000895d */ /* 0x004fea0003900000 */
[----:B------:R-:W2:Y:S02]  /*9970*/  @!P0 SYNCS.PHASECHK.TRANS64 P0, [R0+URZ+0x78], R14 ;  /* 0x0000780e000085a7 */ /* 0x000ea400080010ff */
[----:B--2---:R-:W-:Y:S05]  /*9980*/  @!P0 BRA `(.L_x_159) ;  /* 0xfffffffc00f08947 */ /* 0x004fea000383ffff */
[----:B------:R-:W-:Y:S05]  /*9990*/  BRA `(.L_x_160) ;  /* 0xffffffa800c87947 */ /* 0x000fea000383ffff */
.L_x_77:
[----:B------:R-:W-:Y:S07]  /*99a0*/  MOV R0, UR7 ;  /* 0x0000000700007c02 */ /* 0x000fee0008000f00 */
.L_x_161:
[----:B-1----:R1:W2:Y:S02]  /*99b0*/  SYNCS.PHASECHK.TRANS64.TRYWAIT P0, [R0+URZ+0x80], R14 ;  /* 0x0000800e000075a7 */ /* 0x0022a400080011ff */
[----:B--2---:R-:W-:Y:S05]  /*99c0*/  @!P0 NANOSLEEP.SYNCS 0x989680 ;  /* 0x009896800000895d */ /* 0x004fea0003900000 */
[----:B------:R-:W2:Y:S02]  /*99d0*/  @!P0 SYNCS.PHASECHK.TRANS64 P0, [R0+URZ+0x80], R14 ;  /* 0x0000800e000085a7 */ /* 0x000ea400080010ff */
[----:B--2---:R-:W-:Y:S05]  /*99e0*/  @!P0 BRA `(.L_x_161) ;  /* 0xfffffffc00f08947 */ /* 0x004fea000383ffff */
[----:B------:R-:W-:Y:S05]  /*99f0*/  BRA `(.L_x_162) ;  /* 0xffffffac000c7947 */ /* 0x000fea000383ffff */
.L_x_78:
[----:B------:R-:W-:Y:S07]  /*9a00*/  MOV R0, UR7 ;  /* 0x0000000700007c02 */ /* 0x000fee0008000f00 */
.L_x_163:
[----:B-1----:R1:W2:Y:S02]  /*9a10*/  SYNCS.PHASECHK.TRANS64.TRYWAIT P0, [R0+URZ+0x88], R14 ;  /* 0x0000880e000075a7 */ /* 0x0022a400080011ff */
[----:B--2---:R-:W-:Y:S05]  /*9a20*/  @!P0 NANOSLEEP.SYNCS 0x989680 ;  /* 0x009896800000895d */ /* 0x004fea0003900000 */
[----:B------:R-:W2:Y:S02]  /*9a30*/  @!P0 SYNCS.PHASECHK.TRANS64 P0, [R0+URZ+0x88], R14 ;  /* 0x0000880e000085a7 */ /* 0x000ea400080010ff */
[----:B--2---:R-:W-:Y:S05]  /*9a40*/  @!P0 BRA `(.L_x_163) ;  /* 0xfffffffc00f08947 */ /* 0x004fea000383ffff */
[----:B------:R-:W-:Y:S05]  /*9a50*/  BRA `(.L_x_164) ;  /* 0xffffffac00907947 */ /* 0x000fea000383ffff */
.L_x_80:
[----:B------:R-:W-:-:S07]  /*9a60*/  MOV R0, UR7 ;  /* 0x0000000700007c02 */ /* 0x000fce0008000f00 */
.L_x_165:
[----:B-1----:R1:W3:Y:S02]  /*9a70*/  SYNCS.PHASECHK.TRANS64.TRYWAIT P0, [R0+URZ+0x70], R2 ;  /* 0x00007002000075a7 */ /* 0x0022e400080011ff */
[----:B---3--:R-:W-:Y:S05]  /*9a80*/  @!P0 NANOSLEEP.SYNCS 0x989680 ;  /* 0x009896800000895d */ /* 0x008fea0003900000 */
[----:B------:R-:W3:Y:S02]  /*9a90*/  @!P0 SYNCS.PHASECHK.TRANS64 P0, [R0+URZ+0x70], R2 ;  /* 0x00007002000085a7 */ /* 0x000ee400080010ff */
[----:B---3--:R-:W-:Y:S05]  /*9aa0*/  @!P0 BRA `(.L_x_165) ;  /* 0xfffffffc00f08947 */ /* 0x008fea000383ffff */
[----:B------:R-:W-:Y:S05]  /*9ab0*/  BRA `(.L_x_166) ;  /* 0xffffffb000007947 */ /* 0x000fea000383ffff */
.L_x_81:
[----:B-1----:R-:W-:-:S07]  /*9ac0*/  MOV R0, UR7 ;  /* 0x0000000700007c02 */ /* 0x002fce0008000f00 */
.L_x_167:
[----:B-1----:R1:W3:Y:S02]  /*9ad0*/  SYNCS.PHASECHK.TRANS64.TRYWAIT P0, [R0+URZ+0x78], R2 ;  /* 0x00007802000075a7 */ /* 0x0022e400080011ff */
[----:B---3--:R-:W-:Y:S05]  /*9ae0*/  @!P0 NANOSLEEP.SYNCS 0x989680 ;  /* 0x009896800000895d */ /* 0x008fea0003900000 */
[----:B------:R-:W3:Y:S02]  /*9af0*/  @!P0 SYNCS.PHASECHK.TRANS64 P0, [R0+URZ+0x78], R2 ;  /* 0x00007802000085a7 */ /* 0x000ee400080010ff */
[----:B---3--:R-:W-:Y:S05]  /*9b00*/  @!P0 BRA `(.L_x_167) ;  /* 0xfffffffc00f08947 */ /* 0x008fea000383ffff */
[----:B------:R-:W-:Y:S05]  /*9b10*/  BRA `(.L_x_168) ;  /* 0xffffffac00f07947 */ /* 0x000fea000383ffff */
.L_x_82:
[----:B-1----:R-:W-:-:S07]  /*9b20*/  MOV R0, UR7 ;  /* 0x0000000700007c02 */ /* 0x002fce0008000f00 */
.L_x_169:
[----:B-1----:R1:W3:Y:S02]  /*9b30*/  SYNCS.PHASECHK.TRANS64.TRYWAIT P0, [R0+URZ+0x80], R2 ;  /* 0x00008002000075a7 */ /* 0x0022e400080011ff */
[----:B---3--:R-:W-:Y:S05]  /*9b40*/  @!P0 NANOSLEEP.SYNCS 0x989680 ;  /* 0x009896800000895d */ /* 0x008fea0003900000 */
[----:B------:R-:W3:Y:S02]  /*9b50*/  @!P0 SYNCS.PHASECHK.TRANS64 P0, [R0+URZ+0x80], R2 ;  /* 0x00008002000085a7 */ /* 0x000ee400080010ff */
[----:B---3--:R-:W-:Y:S05]  /*9b60*/  @!P0 BRA `(.L_x_169) ;  /* 0xfffffffc00f08947 */ /* 0x008fea000383ffff */
[----:B------:R-:W-:Y:S05]  /*9b70*/  BRA `(.L_x_170) ;  /* 0xffffffac00e07947 */ /* 0x000fea000383ffff */
.L_x_84:
[----:B--2---:R2:W4:Y:S02]  /*9b80*/  SYNCS.PHASECHK.TRANS64.TRYWAIT P0, [R0+URZ+0xa0], R2 ;  /* 0x0000a002000075a7 */ /* 0x00452400080011ff */
[----:B----4-:R-:W-:Y:S05]  /*9b90*/  @!P0 NANOSLEEP.SYNCS 0x989680 ;  /* 0x009896800000895d */ /* 0x010fea0003900000 */
[----:B------:R-:W4:Y:S02]  /*9ba0*/  @!P0 SYNCS.PHASECHK.TRANS64 P0, [R0+URZ+0xa0], R2 ;  /* 0x0000a002000085a7 */ /* 0x000f2400080010ff */
[----:B----4-:R-:W-:Y:S05]  /*9bb0*/  @!P0 BRA `(.L_x_84) ;  /* 0xfffffffc00f08947 */ /* 0x010fea000383ffff */
[----:B------:R-:W-:Y:S05]  /*9bc0*/  BRA `(.L_x_171) ;  /* 0xffffffb000ac7947 */ /* 0x000fea000383ffff */
.L_x_95:
[----:B-1----:R1:W3:Y:S02]  /*9bd0*/  SYNCS.PHASECHK.TRANS64.TRYWAIT P1, [R2+URZ+0x50], R0 ;  /* 0x00005000020075a7 */ /* 0x0022e400080211ff */
[----:B---3--:R-:W-:Y:S05]  /*9be0*/  @!P1 NANOSLEEP.SYNCS 0x989680 ;  /* 0x009896800000995d */ /* 0x008fea0003900000 */
[----:B------:R-:W3:Y:S02]  /*9bf0*/  @!P1 SYNCS.PHASECHK.TRANS64 P1, [R2+URZ+0x50], R0 ;  /* 0x00005000020095a7 */ /* 0x000ee400080210ff */
[----:B---3--:R-:W-:Y:S05]  /*9c00*/  @!P1 BRA `(.L_x_95) ;  /* 0xfffffffc00f09947 */ /* 0x008fea000383ffff */
[----:B------:R-:W-:Y:S05]  /*9c10*/  BRA `(.L_x_94) ;  /* 0xffffffbc00c47947 */ /* 0x000fea000383ffff */
.L_x_97:
[----:B-1----:R1:W2:Y:S02]  /*9c20*/  SYNCS.PHASECHK.TRANS64.TRYWAIT P0, [R113+URZ+0xc0], R3 ;  /* 0x0000c003710075a7 */ /* 0x0022a400080011ff */
[----:B--2---:R-:W-:Y:S05]  /*9c30*/  @!P0 NANOSLEEP.SYNCS 0x989680 ;  /* 0x009896800000895d */ /* 0x004fea0003900000 */
[----:B------:R-:W2:Y:S02]  /*9c40*/  @!P0 SYNCS.PHASECHK.TRANS64 P0, [R113+URZ+0xc0], R3 ;  /* 0x0000c003710085a7 */ /* 0x000ea400080010ff */
[----:B--2---:R-:W-:Y:S05]  /*9c50*/  @!P0 BRA `(.L_x_97) ;  /* 0xfffffffc00f08947 */ /* 0x004fea000383ffff */
[----:B------:R-:W-:Y:S05]  /*9c60*/  BRA `(.L_x_96) ;  /* 0xffffffc000187947 */ /* 0x000fea000383ffff */
.L_x_105:
[----:B--2---:R2:W3:Y:S02]  /*9c70*/  SYNCS.PHASECHK.TRANS64.TRYWAIT P0, [R0+URZ+0x50], R3 ;  /* 0x00005003000075a7 */ /* 0x0044e400080011ff */
[----:B---3--:R-:W-:Y:S05]  /*9c80*/  @!P0 NANOSLEEP.SYNCS 0x989680 ;  /* 0x009896800000895d */ /* 0x008fea0003900000 */
[----:B------:R-:W3:Y:S02]  /*9c90*/  @!P0 SYNCS.PHASECHK.TRANS64 P0, [R0+URZ+0x50], R3 ;  /* 0x00005003000085a7 */ /* 0x000ee400080010ff */
[----:B---3--:R-:W-:Y:S05]  /*9ca0*/  @!P0 BRA `(.L_x_105) ;  /* 0xfffffffc00f08947 */ /* 0x008fea000383ffff */
[----:B------:R-:W-:Y:S05]  /*9cb0*/  BRA `(.L_x_104) ;  /* 0xffffffcc00087947 */ /* 0x000fea000383ffff */
.L_x_113:
[----:B--2---:R2:W3:Y:S02]  /*9cc0*/  SYNCS.PHASECHK.TRANS64.TRYWAIT P0, [R0+URZ+0x50], R4 ;  /* 0x00005004000075a7 */ /* 0x0044e400080011ff */
[----:B---3--:R-:W-:Y:S05]  /*9cd0*/  @!P0 NANOSLEEP.SYNCS 0x989680 ;  /* 0x009896800000895d */ /* 0x008fea0003900000 */
[----:B------:R-:W3:Y:S02]  /*9ce0*/  @!P0 SYNCS.PHASECHK.TRANS64 P0, [R0+URZ+0x50], R4 ;  /* 0x00005004000085a7 */ /* 0x000ee400080010ff */
[----:B---3--:R-:W-:Y:S05]  /*9cf0*/  @!P0 BRA `(.L_x_113) ;  /* 0xfffffffc00f08947 */ /* 0x008fea000383ffff */
[----:B------:R-:W-:Y:S05]  /*9d00*/  BRA `(.L_x_112) ;  /* 0xffffffd8004c7947 */ /* 0x000fea000383ffff */
.L_x_121:
[----:B--2---:R2:W3:Y:S02]  /*9d10*/  SYNCS.PHASECHK.TRANS64.TRYWAIT P0, [R0+URZ+0x50], R4 ;  /* 0x00005004000075a7 */ /* 0x0044e400080011ff */
[----:B---3--:R-:W-:Y:S05]  /*9d20*/  @!P0 NANOSLEEP.SYNCS 0x989680 ;  /* 0x009896800000895d */ /* 0x008fea0003900000 */
[----:B------:R-:W3:Y:S02]  /*9d30*/  @!P0 SYNCS.PHASECHK.TRANS64 P0, [R0+URZ+0x50], R4 ;  /* 0x00005004000085a7 */ /* 0x000ee400080010ff */
[----:B---3--:R-:W-:Y:S05]  /*9d40*/  @!P0 BRA `(.L_x_121) ;  /* 0xfffffffc00f08947 */ /* 0x008fea000383ffff */
[----:B------:R-:W-:Y:S05]  /*9d50*/  BRA `(.L_x_120) ;  /* 0xffffffe4009c7947 */ /* 0x000fea000383ffff */
        .weak           $__internal_0_$__cuda_sm10x_tcgen05_guardrail_trap_col_being_dealloced_not_returned_by_alloc
        .type           $__internal_0_$__cuda_sm10x_tcgen05_guardrail_trap_col_being_dealloced_not_returned_by_alloc,@function
        .size           $__internal_0_$__cuda_sm10x_tcgen05_guardrail_trap_col_being_dealloced_not_returned_by_alloc,($__internal_1_$__cuda_sm10x_tcgen05_guardrail_trap_phase_invalid_during_alloc - $__internal_0_$__cuda_sm10x_tcgen05_guardrail_trap_col_being_dealloced_not_returned_by_alloc)
$__internal_0_$__cuda_sm10x_tcgen05_guardrail_trap_col_being_dealloced_not_returned_by_alloc:
[----:B------:R-:W-:Y:S05]  /*9d60*/  BPT.TRAP 0x1 ;  /* 0x000000040000795c */ /* 0x000fea0000300000 */
[----:B------:R-:W-:-:S04]  /*9d70*/  HFMA2 R3, -RZ, RZ, 0, 0 ;  /* 0x00000000ff037431 */ /* 0x000fc800000001ff */
[----:B------:R-:W-:Y:S05]  /*9d80*/  RET.REL.NODEC R2 `(_ZN7cutlass13device_kernelINS_4gemm6kernel13GemmUniversalIN4cute5tupleIJiiiiEEENS1_10collective13CollectiveMmaINS1_35MainloopSm100TmaUmmaWarpSpecializedILi5ELi2ELi4ENS5_IJNS4_1CILi1EEESB_SB_EEEEENS5_IJNSA_ILi64EEENSA_ILi256EEENSA_ILi128EEEEEENS_12float_e5m2_tENS5_IJlSB_lEEENS_12float_e4m3_tENS5_IJSB_llEEENS4_8TiledMMAINS4_8MMA_AtomIJNS4_10MMA_TraitsINS4_19SM100_MMA_F8F6F4_SSEJSI_SK_fSE_SF_NS4_17integral_constantINS4_4UMMA5MajorELSS_0EEENSQ_ISS_LSS_1EEENSQ_INSR_7ScaleInELSV_0EEESW_EEEEEENS4_6LayoutISC_NS5_IJNSA_ILi0EEES10_S10_EEEEENS5_IJNS4_10UnderscoreES13_S13_EEEEENS4_13SM90_TMA_LOADENS4_14ComposedLayoutINS4_7SwizzleILi3ELi4ELi3EEENS4_18smem_ptr_flag_bitsILi8EEENSZ_INS5_IJNSA_ILi8EEESG_EEENS5_IJSG_SB_EEEEEEEvNS4_8identityES16_NS17_IS19_S1B_NSZ_INS5_IJSG_S1C_EEENS5_IJSB_SG_EEEEEEEvS1H_EENS_8epilogue10collective18CollectiveEpilogueINS1N_23Sm100TmaWarpSpecializedILi4ELi2ELi32ELb0ELb0EEEJSH_NS5_IJNSZ_ISE_SB_EES1S_EEESI_SJ_SI_SJ_NS1N_6fusion15FusionCallbacksIS1R_NS1U_17LinearCombinationISI_fSI_fLNS_15FloatRoundStyleE2EEESH_S1T_JEEENS4_5SM1004TMEM4LOAD26SM100_TMEM_LOAD_16dp32b32xES16_NS17_INS18_ILi2ELi4ELi3EEES1B_NSZ_INS5_IJS1C_SE_EEENS5_IJSE_SB_EEEEEEENS4_39AutoVectorizingCopyWithAssumedAlignmentILi128EEENS4_14SM90_TMA_STOREES28_S2A_S2A_EEEvvEEEEvNT_6ParamsE) ;  /* 0xffffff60029c7950 */ /* 0x000fea0003c3ffff */
        .weak           $__internal_1_$__cuda_sm10x_tcgen05_guardrail_trap_phase_invalid_during_alloc
        .type           $__internal_1_$__cuda_sm10x_tcgen05_guardrail_trap_phase_invalid_during_alloc,@function
        .size           $__internal_1_$__cuda_sm10x_tcgen05_guardrail_trap_phase_invalid_during_alloc,($__internal_2_$__cuda_sm10x_tcgen05_guardrail_trap_unallocated_columns_being_dealloced - $__internal_1_$__cuda_sm10x_tcgen05_guardrail_trap_phase_invalid_during_alloc)
$__internal_1_$__cuda_sm10x_tcgen05_guardrail_trap_phase_invalid_during_alloc:
[----:B------:R-:W-:Y:S05]  /*9d90*/  BPT.TRAP 0x1 ;  /* 0x000000040000795c */ /* 0x000fea0000300000 */
[----:B------:R-:W-:-:S04]  /*9da0*/  MOV R3, 0x0 ;  /* 0x0000000000037802 */ /* 0x000fc80000000f00 */
[----:B------:R-:W-:Y:S05]  /*9db0*/  RET.REL.NODEC R2 `(_ZN7cutlass13device_kernelINS_4gemm6kernel13GemmUniversalIN4cute5tupleIJiiiiEEENS1_10collective13CollectiveMmaINS1_35MainloopSm100TmaUmmaWarpSpecializedILi5ELi2ELi4ENS5_IJNS4_1CILi1EEESB_SB_EEEEENS5_IJNSA_ILi64EEENSA_ILi256EEENSA_ILi128EEEEEENS_12float_e5m2_tENS5_IJlSB_lEEENS_12float_e4m3_tENS5_IJSB_llEEENS4_8TiledMMAINS4_8MMA_AtomIJNS4_10MMA_TraitsINS4_19SM100_MMA_F8F6F4_SSEJSI_SK_fSE_SF_NS4_17integral_constantINS4_4UMMA5MajorELSS_0EEENSQ_ISS_LSS_1EEENSQ_INSR_7ScaleInELSV_0EEESW_EEEEEENS4_6LayoutISC_NS5_IJNSA_ILi0EEES10_S10_EEEEENS5_IJNS4_10UnderscoreES13_S13_EEEEENS4_13SM90_TMA_LOADENS4_14ComposedLayoutINS4_7SwizzleILi3ELi4ELi3EEENS4_18smem_ptr_flag_bitsILi8EEENSZ_INS5_IJNSA_ILi8EEESG_EEENS5_IJSG_SB_EEEEEEEvNS4_8identityES16_NS17_IS19_S1B_NSZ_INS5_IJSG_S1C_EEENS5_IJSB_SG_EEEEEEEvS1H_EENS_8epilogue10collective18CollectiveEpilogueINS1N_23Sm100TmaWarpSpecializedILi4ELi2ELi32ELb0ELb0EEEJSH_NS5_IJNSZ_ISE_SB_EES1S_EEESI_SJ_SI_SJ_NS1N_6fusion15FusionCallbacksIS1R_NS1U_17LinearCombinationISI_fSI_fLNS_15FloatRoundStyleE2EEESH_S1T_JEEENS4_5SM1004TMEM4LOAD26SM100_TMEM_LOAD_16dp32b32xES16_NS17_INS18_ILi2ELi4ELi3EEES1B_NSZ_INS5_IJS1C_SE_EEENS5_IJSE_SB_EEEEEEENS4_39AutoVectorizingCopyWithAssumedAlignmentILi128EEENS4_14SM90_TMA_STOREES28_S2A_S2A_EEEvvEEEEvNT_6ParamsE) ;  /* 0xffffff6002907950 */ /* 0x000fea0003c3ffff */
        .weak           $__internal_2_$__cuda_sm10x_tcgen05_guardrail_trap_unallocated_columns_being_dealloced
        .type           $__internal_2_$__cuda_sm10x_tcgen05_guardrail_trap_unallocated_columns_being_dealloced,@function
        .size           $__internal_2_$__cuda_sm10x_tcgen05_guardrail_trap_unallocated_columns_being_dealloced,(.L_x_173 - $__internal_2_$__cuda_sm10x_tcgen05_guardrail_trap_unallocated_columns_being_dealloced)
$__internal_2_$__cuda_sm10x_tcgen05_guardrail_trap_unallocated_columns_being_dealloced:
[----:B------:R-:W-:Y:S05]  /*9dc0*/  BPT.TRAP 0x1 ;  /* 0x000000040000795c */ /* 0x000fea0000300000 */
[----:B------:R-:W-:-:S04]  /*9dd0*/  HFMA2 R3, -RZ, RZ, 0, 0 ;  /* 0x00000000ff037431 */ /* 0x000fc800000001ff */
[----:B------:R-:W-:Y:S05]  /*9de0*/  RET.REL.NODEC R2 `(_ZN7cutlass13device_kernelINS_4gemm6kernel13GemmUniversalIN4cute5tupleIJiiiiEEENS1_10collective13CollectiveMmaINS1_35MainloopSm100TmaUmmaWarpSpecializedILi5ELi2ELi4ENS5_IJNS4_1CILi1EEESB_SB_EEEEENS5_IJNSA_ILi64EEENSA_ILi256EEENSA_ILi128EEEEEENS_12float_e5m2_tENS5_IJlSB_lEEENS_12float_e4m3_tENS5_IJSB_llEEENS4_8TiledMMAINS4_8MMA_AtomIJNS4_10MMA_TraitsINS4_19SM100_MMA_F8F6F4_SSEJSI_SK_fSE_SF_NS4_17integral_constantINS4_4UMMA5MajorELSS_0EEENSQ_ISS_LSS_1EEENSQ_INSR_7ScaleInELSV_0EEESW_EEEEEENS4_6LayoutISC_NS5_IJNSA_ILi0EEES10_S10_EEEEENS5_IJNS4_10UnderscoreES13_S13_EEEEENS4_13SM90_TMA_LOADENS4_14ComposedLayoutINS4_7SwizzleILi3ELi4ELi3EEENS4_18smem_ptr_flag_bitsILi8EEENSZ_INS5_IJNSA_ILi8EEESG_EEENS5_IJSG_SB_EEEEEEEvNS4_8identityES16_NS17_IS19_S1B_NSZ_INS5_IJSG_S1C_EEENS5_IJSB_SG_EEEEEEEvS1H_EENS_8epilogue10collective18CollectiveEpilogueINS1N_23Sm100TmaWarpSpecializedILi4ELi2ELi32ELb0ELb0EEEJSH_NS5_IJNSZ_ISE_SB_EES1S_EEESI_SJ_SI_SJ_NS1N_6fusion15FusionCallbacksIS1R_NS1U_17LinearCombinationISI_fSI_fLNS_15FloatRoundStyleE2EEESH_S1T_JEEENS4_5SM1004TMEM4LOAD26SM100_TMEM_LOAD_16dp32b32xES16_NS17_INS18_ILi2ELi4ELi3EEES1B_NSZ_INS5_IJS1C_SE_EEENS5_IJSE_SB_EEEEEEENS4_39AutoVectorizingCopyWithAssumedAlignmentILi128EEENS4_14SM90_TMA_STOREES28_S2A_S2A_EEEvvEEEEvNT_6ParamsE) ;  /* 0xffffff6002847950 */ /* 0x000fea0003c3ffff */
.L_x_172:
[----:B------:R-:W-:-:S00]  /*9df0*/  BRA `(.L_x_172) ;  /* 0xfffffffc00fc7947 */ /* 0x000fc0000383ffff */
[----:B------:R-:W-:-:S00]  /*9e00*/  NOP ;  /* 0x0000000000007918 */ /* 0x000fc00000000000 */
[----:B------:R-:W-:-:S00]  /*9e10*/  NOP ;  /* 0x0000000000007918 */ /* 0x000fc00000000000 */
[----:B------:R-:W-:-:S00]  /*9e20*/  NOP ;  /* 0x0000000000007918 */ /* 0x000fc00000000000 */
[----:B------:R-:W-:-:S00]  /*9e30*/  NOP ;  /* 0x0000000000007918 */ /* 0x000fc00000000000 */
[----:B------:R-:W-:-:S00]  /*9e40*/  NOP ;  /* 0x0000000000007918 */ /* 0x000fc00000000000 */
[----:B------:R-:W-:-:S00]  /*9e50*/  NOP ;  /* 0x0000000000007918 */ /* 0x000fc00000000000 */
[----:B------:R-:W-:-:S00]  /*9e60*/  NOP ;  /* 0x0000000000007918 */ /* 0x000fc00000000000 */
[----:B------:R-:W-:-:S00]  /*9e70*/  NOP ;  /* 0x0000000000007918 */ /* 0x000fc00000000000 */
.L_x_173:


//--------------------- .nv.global.init           --------------------------
	.section	.nv.global.init,"aw",@progbits
.nv.global.init:
	.type		$str$27,@object
	.size		$str$27,($str$28 - $str$27)
$str$27:
        /*0000*/ 	.byte	0x28, 0x61, 0x64, 0x64, 0x72, 0x65, 0x73, 0x73, 0x20, 0x26, 0x20, 0x6d, 0x61, 0x73, 0x6b, 0x29
        /*0010*/ 	.byte	0x20, 0x3d, 0x3d, 0x20, 0x30, 0x00
	.type		$str$28,@object
	.size		$str$28,($str$26 - $str$28)
$str$28:
        /*0016*/ 	.byte	0x2f, 0x74, 0x6d, 0x70, 0x2f, 0x63, 0x75, 0x74, 0x6c, 0x61, 0x73, 0x73, 0x5f, 0x73, 0x77, 0x65
        /*0026*/ 	.byte	0x65, 0x70, 0x5f, 0x73, 0x72, 0x63, 0x2f, 0x69, 0x6e, 0x63, 0x6c, 0x75, 0x64, 0x65, 0x2f, 0x63
        /*0036*/ 	.byte	0x75, 0x74, 0x65, 0x2f, 0x70, 0x6f, 0x69, 0x6e, 0x74, 0x65, 0x72, 0x5f, 0x66, 0x6c, 0x61, 0x67
        /*0046*/ 	.byte	0x67, 0x65, 0x64, 0x2e, 0x68, 0x70, 0x70, 0x00
	.type		$str$26,@object
	.size		$str$26,($str$25 - $str$26)
$str$26:
        /*004e*/ 	.byte	0x2f, 0x74, 0x6d, 0x70, 0x2f, 0x63, 0x75, 0x74, 0x6c, 0x61, 0x73, 0x73, 0x5f, 0x73, 0x77, 0x65
        /*005e*/ 	.byte	0x65, 0x70, 0x5f, 0x73, 0x72, 0x63, 0x2f, 0x69, 0x6e, 0x63, 0x6c, 0x75, 0x64, 0x65, 0x2f, 0x63
        /*006e*/ 	.byte	0x75, 0x74, 0x65, 0x2f, 0x61, 0x74, 0x6f, 0x6d, 0x2f, 0x63, 0x6f, 0x70, 0x79, 0x5f, 0x74, 0x72
        /*007e*/ 	.byte	0x61, 0x69, 0x74, 0x73, 0x5f, 0x73, 0x6d, 0x31, 0x30, 0x30, 0x2e, 0x68, 0x70, 0x70, 0x00
	.type		$str$25,@object
	.size		$str$25,(__unnamed_1 - $str$25)
$str$25:
        /*008d*/ 	.byte	0x28, 0x28, 0x75, 0x69, 0x6e, 0x74, 0x33, 0x32, 0x5f, 0x74, 0x28, 0x74, 0x68, 0x72, 0x65, 0x61
        /*009d*/ 	.byte	0x64, 0x49, 0x64, 0x78, 0x2e, 0x78, 0x29, 0x20, 0x2f, 0x20, 0x33, 0x32, 0x29, 0x20, 0x25, 0x20
        /*00ad*/ 	.byte	0x34, 0x29, 0x20, 0x3d, 0x3d, 0x20, 0x28, 0x28, 0x28, 0x74, 0x6d, 0x65, 0x6d, 0x5f, 0x61, 0x64
        /*00bd*/ 	.byte	0x64, 0x72, 0x20, 0x3e, 0x3e, 0x20, 0x31, 0x36, 0x29, 0x20, 0x2f, 0x20, 0x33, 0x32, 0x29, 0x20
        /*00cd*/ 	.byte	0x25, 0x20, 0x34, 0x29, 0x00
	.type		__unnamed_1,@object
	.size		__unnamed_1,(__unnamed_2 - __unnamed_1)
__unnamed_1:
        /*00d2*/ 	.byte	0x61, 0x75, 0x74, 0x6f, 0x20, 0x63, 0x75, 0x74, 0x65, 0x3a, 0x3a, 0x61, 0x73, 0x5f, 0x70, 0x6f
        /* <DEDUP_REMOVED lines=24> */
        /*0262*/ 	.byte	0x3c, 0x34, 0x30, 0x39, 0x36, 0x3e, 0x3e, 0x3e, 0x3e, 0x5d, 0x00
	.type		__unnamed_2,@object
	.size		__unnamed_2,(__unnamed_3 - __unnamed_2)
__unnamed_2:
        /* <DEDUP_REMOVED lines=26> */
	.type		__unnamed_3,@object
	.size		__unnamed_3,(.L_3 - __unnamed_3)
__unnamed_3:
        /* <DEDUP_REMOVED lines=40> */
        /*0688*/ 	.byte	0x74, 0x65, 0x3a, 0x3a, 0x43, 0x3c, 0x30, 0x3e, 0x3e, 0x3e, 0x3e, 0x5d, 0x00
.L_3:


//--------------------- .nv.shared._ZN7cutlass13device_kernelINS_4gemm6kernel13GemmUniversalIN4cute5tupleIJiiiiEEENS1_10collective13CollectiveMmaINS1_35MainloopSm100TmaUmmaWarpSpecializedILi5ELi2ELi4ENS5_IJNS4_1CILi1EEESB_SB_EEEEENS5_IJNSA_ILi64EEENSA_ILi256EEENSA_ILi128EEEEEENS_12float_e5m2_tENS5_IJlSB_lEEENS_12float_e4m3_tENS5_IJSB_llEEENS4_8TiledMMAINS4_8MMA_AtomIJNS4_10MMA_TraitsINS4_19SM100_MMA_F8F6F4_SSEJSI_SK_fSE_SF_NS4_17integral_constantINS4_4UMMA5MajorELSS_0EEENSQ_ISS_LSS_1EEENSQ_INSR_7ScaleInELSV_0EEESW_EEEEEENS4_6LayoutISC_NS5_IJNSA_ILi0EEES10_S10_EEEEENS5_IJNS4_10UnderscoreES13_S13_EEEEENS4_13SM90_TMA_LOADENS4_14ComposedLayoutINS4_7SwizzleILi3ELi4ELi3EEENS4_18smem_ptr_flag_bitsILi8EEENSZ_INS5_IJNSA_ILi8EEESG_EEENS5_IJSG_SB_EEEEEEEvNS4_8identityES16_NS17_IS19_S1B_NSZ_INS5_IJSG_S1C_EEENS5_IJSB_SG_EEEEEEEvS1H_EENS_8epilogue10collective18CollectiveEpilogueINS1N_23Sm100TmaWarpSpecializedILi4ELi2ELi32ELb0ELb0EEEJSH_NS5_IJNSZ_ISE_SB_EES1S_EEESI_SJ_SI_SJ_NS1N_6fusion15FusionCallbacksIS1R_NS1U_17LinearCombinationISI_fSI_fLNS_15FloatRoundStyleE2EEESH_S1T_JEEENS4_5SM1004TMEM4LOAD26SM100_TMEM_LOAD_16dp32b32xES16_NS17_INS18_ILi2ELi4ELi3EEES1B_NSZ_INS5_IJS1C_SE_EEENS5_IJSE_SB_EEEEEEENS4_39AutoVectorizingCopyWithAssumedAlignmentILi128EEENS4_14SM90_TMA_STOREES28_S2A_S2A_EEEvvEEEEvNT_6ParamsE --------------------------
	.section	.nv.shared._ZN7cutlass13device_kernelINS_4gemm6kernel13GemmUniversalIN4cute5tupleIJiiiiEEENS1_10collective13CollectiveMmaINS1_35MainloopSm100TmaUmmaWarpSpecializedILi5ELi2ELi4ENS5_IJNS4_1CILi1EEESB_SB_EEEEENS5_IJNSA_ILi64EEENSA_ILi256EEENSA_ILi128EEEEEENS_12float_e5m2_tENS5_IJlSB_lEEENS_12float_e4m3_tENS5_IJSB_llEEENS4_8TiledMMAINS4_8MMA_AtomIJNS4_10MMA_TraitsINS4_19SM100_MMA_F8F6F4_SSEJSI_SK_fSE_SF_NS4_17integral_constantINS4_4UMMA5MajorELSS_0EEENSQ_ISS_LSS_1EEENSQ_INSR_7ScaleInELSV_0EEESW_EEEEEENS4_6LayoutISC_NS5_IJNSA_ILi0EEES10_S10_EEEEENS5_IJNS4_10UnderscoreES13_S13_EEEEENS4_13SM90_TMA_LOADENS4_14ComposedLayoutINS4_7SwizzleILi3ELi4ELi3EEENS4_18smem_ptr_flag_bitsILi8EEENSZ_INS5_IJNSA_ILi8EEESG_EEENS5_IJSG_SB_EEEEEEEvNS4_8identityES16_NS17_IS19_S1B_NSZ_INS5_IJSG_S1C_EEENS5_IJSB_SG_EEEEEEEvS1H_EENS_8epilogue10collective18CollectiveEpilogueINS1N_23Sm100TmaWarpSpecializedILi4ELi2ELi32ELb0ELb0EEEJSH_NS5_IJNSZ_ISE_SB_EES1S_EEESI_SJ_SI_SJ_NS1N_6fusion15FusionCallbacksIS1R_NS1U_17LinearCombinationISI_fSI_fLNS_15FloatRoundStyleE2EEESH_S1T_JEEENS4_5SM1004TMEM4LOAD26SM100_TMEM_LOAD_16dp32b32xES16_NS17_INS18_ILi2ELi4ELi3EEES1B_NSZ_INS5_IJS1C_SE_EEENS5_IJSE_SB_EEEEEEENS4_39AutoVectorizingCopyWithAssumedAlignmentILi128EEENS4_14SM90_TMA_STOREES28_S2A_S2A_EEEvvEEEEvNT_6ParamsE,"aw",@nobits
	.sectionflags	@""
	.align	16
	.zero		1024


//--------------------- .nv.shared.reserved.0     --------------------------
	.section	.nv.shared.reserved.0,"aw",@nobits
	.weak		__nv_reservedSMEM_offset_0_alias
	.size		__nv_reservedSMEM_offset_0_alias, 0, 64
	.other		__nv_reservedSMEM_offset_0_alias,@"STO_CUDA_RESERVED_SHARED STV_DEFAULT"
__nv_reservedSMEM_offset_0_alias:
	.zero		0
.nv.shared.reserved.0:
	.zero		64
	.weak		__nv_reservedSMEM_tcgen05_partition
	.type		__nv_reservedSMEM_tcgen05_partition,@object
	.size		__nv_reservedSMEM_tcgen05_partition,(.L_0 - __nv_reservedSMEM_tcgen05_partition)
__nv_reservedSMEM_tcgen05_partition:
	.zero		32
.L_0:


//--------------------- .nv.global                --------------------------
	.section	.nv.global,"aw",@nobits
.nv.global:
	.type		_ZN40_INTERNAL_7ba018d1_4_k_cu_9bd2d04f_284364cute1_E,@object
	.size		_ZN40_INTERNAL_7ba018d1_4_k_cu_9bd2d04f_284364cute1_E,(_ZN40_INTERNAL_7ba018d1_4_k_cu_9bd2d04f_284364cuda3std3__45__cpo6cbeginE - _ZN40_INTERNAL_7ba018d1_4_k_cu_9bd2d04f_284364cute1_E)
_ZN40_INTERNAL_7ba018d1_4_k_cu_9bd2d04f_284364cute1_E:
	.zero		1
	.type		_ZN40_INTERNAL_7ba018d1_4_k_cu_9bd2d04f_284364cuda3std3__45__cpo6cbeginE,@object
	.size		_ZN40_INTERNAL_7ba018d1_4_k_cu_9bd2d04f_284364cuda3std3__45__cpo6cbeginE,(_ZN40_INTERNAL_7ba018d1_4_k_cu_9bd2d04f_284364cuda3std3__48in_placeE - _ZN40_INTERNAL_7ba018d1_4_k_cu_9bd2d04f_284364cuda3std3__45__cpo6cbeginE)
_ZN40_INTERNAL_7ba018d1_4_k_cu_9bd2d04f_284364cuda3std3__45__cpo6cbeginE:
	.zero		1
	.type		_ZN40_INTERNAL_7ba018d1_4_k_cu_9bd2d04f_284364cuda3std3__48in_placeE,@object
	.size		_ZN40_INTERNAL_7ba018d1_4_k_cu_9bd2d04f_284364cuda3std3__48in_placeE,(_ZN40_INTERNAL_7ba018d1_4_k_cu_9bd2d04f_284364cuda3std6ranges3__45__cpo9iter_moveE - _ZN40_INTERNAL_7ba018d1_4_k_cu_9bd2d04f_284364cuda3std3__48in_placeE)
_ZN40_INTERNAL_7ba018d1_4_k_cu_9bd2d04f_284364cuda3std3__48in_placeE:
	.zero		1
	.type		_ZN40_INTERNAL_7ba018d1_4_k_cu_9bd2d04f_284364cuda3std6ranges3__45__cpo9iter_moveE,@object
	.size		_ZN40_INTERNAL_7ba018d1_4_k_cu_9bd2d04f_284364cuda3std6ranges3__45__cpo9iter_moveE,(_ZN40_INTERNAL_7ba018d1_4_k_cu_9bd2d04f_284364cuda3std3__45__cpo5beginE - _ZN40_INTERNAL_7ba018d1_4_k_cu_9bd2d04f_284364cuda3std6ranges3__45__cpo9iter_moveE)
_ZN40_INTERNAL_7ba018d1_4_k_cu_9bd2d04f_284364cuda3std6ranges3__45__cpo9iter_moveE:
	.zero		1
	.type		_ZN40_INTERNAL_7ba018d1_4_k_cu_9bd2d04f_284364cuda3std3__45__cpo5beginE,@object
	.size		_ZN40_INTERNAL_7ba018d1_4_k_cu_9bd2d04f_284364cuda3std3__45__cpo5beginE,(_ZN40_INTERNAL_7ba018d1_4_k_cu_9bd2d04f_284364cuda3std3__442_GLOBAL__N__7ba018d1_4_k_cu_9bd2d04f_284366ignoreE - _ZN40_INTERNAL_7ba018d1_4_k_cu_9bd2d04f_284364cuda3std3__45__cpo5beginE)
_ZN40_INTERNAL_7ba018d1_4_k_cu_9bd2d04f_284364cuda3std3__45__cpo5beginE:
	.zero		1
	.type		_ZN40_INTERNAL_7ba018d1_4_k_cu_9bd2d04f_284364cuda3std3__442_GLOBAL__N__7ba018d1_4_k_cu_9bd2d04f_284366ignoreE,@object
	.size		_ZN40_INTERNAL_7ba018d1_4_k_cu_9bd2d04f_284364cuda3std3__442_GLOBAL__N__7ba018d1_4_k_cu_9bd2d04f_284366ignoreE,(_ZN40_INTERNAL_7ba018d1_4_k_cu_9bd2d04f_284364cute7productE - _ZN40_INTERNAL_7ba018d1_4_k_cu_9bd2d04f_284364cuda3std3__442_GLOBAL__N__7ba018d1_4_k_cu_9bd2d04f_284366ignoreE)
_ZN40_INTERNAL_7ba018d1_4_k_cu_9bd2d04f_284364cuda3std3__442_GLOBAL__N__7ba018d1_4_k_cu_9bd2d04f_284366ignoreE:
	.zero		1
	.type		_ZN40_INTERNAL_7ba018d1_4_k_cu_9bd2d04f_284364cute7productE,@object
	.size		_ZN40_INTERNAL_7ba018d1_4_k_cu_9bd2d04f_284364cute7productE,(_ZN40_INTERNAL_7ba018d1_4_k_cu_9bd2d04f_284364cuda3std3__45__cpo3endE - _ZN40_INTERNAL_7ba018d1_4_k_cu_9bd2d04f_284364cute7productE)
_ZN40_INTERNAL_7ba018d1_4_k_cu_9bd2d04f_284364cute7productE:
	.zero		1
	.type		_ZN40_INTERNAL_7ba018d1_4_k_cu_9bd2d04f_284364cuda3std3__45__cpo3endE,@object
	.size		_ZN40_INTERNAL_7ba018d1_4_k_cu_9bd2d04f_284364cuda3std3__45__cpo3endE,(_ZN40_INTERNAL_7ba018d1_4_k_cu_9bd2d04f_284364cuda3std3__419piecewise_constructE - _ZN40_INTERNAL_7ba018d1_4_k_cu_9bd2d04f_284364cuda3std3__45__cpo3endE)
_ZN40_INTERNAL_7ba018d1_4_k_cu_9bd2d04f_284364cuda3std3__45__cpo3endE:
	.zero		1
	.type		_ZN40_INTERNAL_7ba018d1_4_k_cu_9bd2d04f_284364cuda3std3__419piecewise_constructE,@object
	.size		_ZN40_INTERNAL_7ba018d1_4_k_cu_9bd2d04f_284364cuda3std3__419piecewise_constructE,(_ZN40_INTERNAL_7ba018d1_4_k_cu_9bd2d04f_284364cuda3std3__45__cpo4cendE - _ZN40_INTERNAL_7ba018d1_4_k_cu_9bd2d04f_284364cuda3std3__419piecewise_constructE)
_ZN40_INTERNAL_7ba018d1_4_k_cu_9bd2d04f_284364cuda3std3__419piecewise_constructE:
	.zero		1
	.type		_ZN40_INTERNAL_7ba018d1_4_k_cu_9bd2d04f_284364cuda3std3__45__cpo4cendE,@object
	.size		_ZN40_INTERNAL_7ba018d1_4_k_cu_9bd2d04f_284364cuda3std3__45__cpo4cendE,(_ZN40_INTERNAL_7ba018d1_4_k_cu_9bd2d04f_284364cuda3std6ranges3__45__cpo4swapE - _ZN40_INTERNAL_7ba018d1_4_k_cu_9bd2d04f_284364cuda3std3__45__cpo4cendE)
_ZN40_INTERNAL_7ba018d1_4_k_cu_9bd2d04f_284364cuda3std3__45__cpo4cendE:
	.zero		1
	.type		_ZN40_INTERNAL_7ba018d1_4_k_cu_9bd2d04f_284364cuda3std6ranges3__45__cpo4swapE,@object
	.size		_ZN40_INTERNAL_7ba018d1_4_k_cu_9bd2d04f_284364cuda3std6ranges3__45__cpo4swapE,(.L_11 - _ZN40_INTERNAL_7ba018d1_4_k_cu_9bd2d04f_284364cuda3std6ranges3__45__cpo4swapE)
_ZN40_INTERNAL_7ba018d1_4_k_cu_9bd2d04f_284364cuda3std6ranges3__45__cpo4swapE:
	.zero		1
.L_11:


//--------------------- .nv.constant0._ZN7cutlass13device_kernelINS_4gemm6kernel13GemmUniversalIN4cute5tupleIJiiiiEEENS1_10collective13CollectiveMmaINS1_35MainloopSm100TmaUmmaWarpSpecializedILi5ELi2ELi4ENS5_IJNS4_1CILi1EEESB_SB_EEEEENS5_IJNSA_ILi64EEENSA_ILi256EEENSA_ILi128EEEEEENS_12float_e5m2_tENS5_IJlSB_lEEENS_12float_e4m3_tENS5_IJSB_llEEENS4_8TiledMMAINS4_8MMA_AtomIJNS4_10MMA_TraitsINS4_19SM100_MMA_F8F6F4_SSEJSI_SK_fSE_SF_NS4_17integral_constantINS4_4UMMA5MajorELSS_0EEENSQ_ISS_LSS_1EEENSQ_INSR_7ScaleInELSV_0EEESW_EEEEEENS4_6LayoutISC_NS5_IJNSA_ILi0EEES10_S10_EEEEENS5_IJNS4_10UnderscoreES13_S13_EEEEENS4_13SM90_TMA_LOADENS4_14ComposedLayoutINS4_7SwizzleILi3ELi4ELi3EEENS4_18smem_ptr_flag_bitsILi8EEENSZ_INS5_IJNSA_ILi8EEESG_EEENS5_IJSG_SB_EEEEEEEvNS4_8identityES16_NS17_IS19_S1B_NSZ_INS5_IJSG_S1C_EEENS5_IJSB_SG_EEEEEEEvS1H_EENS_8epilogue10collective18CollectiveEpilogueINS1N_23Sm100TmaWarpSpecializedILi4ELi2ELi32ELb0ELb0EEEJSH_NS5_IJNSZ_ISE_SB_EES1S_EEESI_SJ_SI_SJ_NS1N_6fusion15FusionCallbacksIS1R_NS1U_17LinearCombinationISI_fSI_fLNS_15FloatRoundStyleE2EEESH_S1T_JEEENS4_5SM1004TMEM4LOAD26SM100_TMEM_LOAD_16dp32b32xES16_NS17_INS18_ILi2ELi4ELi3EEES1B_NSZ_INS5_IJS1C_SE_EEENS5_IJSE_SB_EEEEEEENS4_39AutoVectorizingCopyWithAssumedAlignmentILi128EEENS4_14SM90_TMA_STOREES28_S2A_S2A_EEEvvEEEEvNT_6ParamsE --------------------------
	.section	.nv.constant0._ZN7cutlass13device_kernelINS_4gemm6kernel13GemmUniversalIN4cute5tupleIJiiiiEEENS1_10collective13CollectiveMmaINS1_35MainloopSm100TmaUmmaWarpSpecializedILi5ELi2ELi4ENS5_IJNS4_1CILi1EEESB_SB_EEEEENS5_IJNSA_ILi64EEENSA_ILi256EEENSA_ILi128EEEEEENS_12float_e5m2_tENS5_IJlSB_lEEENS_12float_e4m3_tENS5_IJSB_llEEENS4_8TiledMMAINS4_8MMA_AtomIJNS4_10MMA_TraitsINS4_19SM100_MMA_F8F6F4_SSEJSI_SK_fSE_SF_NS4_17integral_constantINS4_4UMMA5MajorELSS_0EEENSQ_ISS_LSS_1EEENSQ_INSR_7ScaleInELSV_0EEESW_EEEEEENS4_6LayoutISC_NS5_IJNSA_ILi0EEES10_S10_EEEEENS5_IJNS4_10UnderscoreES13_S13_EEEEENS4_13SM90_TMA_LOADENS4_14ComposedLayoutINS4_7SwizzleILi3ELi4ELi3EEENS4_18smem_ptr_flag_bitsILi8EEENSZ_INS5_IJNSA_ILi8EEESG_EEENS5_IJSG_SB_EEEEEEEvNS4_8identityES16_NS17_IS19_S1B_NSZ_INS5_IJSG_S1C_EEENS5_IJSB_SG_EEEEEEEvS1H_EENS_8epilogue10collective18CollectiveEpilogueINS1N_23Sm100TmaWarpSpecializedILi4ELi2ELi32ELb0ELb0EEEJSH_NS5_IJNSZ_ISE_SB_EES1S_EEESI_SJ_SI_SJ_NS1N_6fusion15FusionCallbacksIS1R_NS1U_17LinearCombinationISI_fSI_fLNS_15FloatRoundStyleE2EEESH_S1T_JEEENS4_5SM1004TMEM4LOAD26SM100_TMEM_LOAD_16dp32b32xES16_NS17_INS18_ILi2ELi4ELi3EEES1B_NSZ_INS5_IJS1C_SE_EEENS5_IJSE_SB_EEEEEEENS4_39AutoVectorizingCopyWithAssumedAlignmentILi128EEENS4_14SM90_TMA_STOREES28_S2A_S2A_EEEvvEEEEvNT_6ParamsE,"a",@progbits
	.sectionflags	@""
	.align	4
.nv.constant0._ZN7cutlass13device_kernelINS_4gemm6kernel13GemmUniversalIN4cute5tupleIJiiiiEEENS1_10collective13CollectiveMmaINS1_35MainloopSm100TmaUmmaWarpSpecializedILi5ELi2ELi4ENS5_IJNS4_1CILi1EEESB_SB_EEEEENS5_IJNSA_ILi64EEENSA_ILi256EEENSA_ILi128EEEEEENS_12float_e5m2_tENS5_IJlSB_lEEENS_12float_e4m3_tENS5_IJSB_llEEENS4_8TiledMMAINS4_8MMA_AtomIJNS4_10MMA_TraitsINS4_19SM100_MMA_F8F6F4_SSEJSI_SK_fSE_SF_NS4_17integral_constantINS4_4UMMA5MajorELSS_0EEENSQ_ISS_LSS_1EEENSQ_INSR_7ScaleInELSV_0EEESW_EEEEEENS4_6LayoutISC_NS5_IJNSA_ILi0EEES10_S10_EEEEENS5_IJNS4_10UnderscoreES13_S13_EEEEENS4_13SM90_TMA_LOADENS4_14ComposedLayoutINS4_7SwizzleILi3ELi4ELi3EEENS4_18smem_ptr_flag_bitsILi8EEENSZ_INS5_IJNSA_ILi8EEESG_EEENS5_IJSG_SB_EEEEEEEvNS4_8identityES16_NS17_IS19_S1B_NSZ_INS5_IJSG_S1C_EEENS5_IJSB_SG_EEEEEEEvS1H_EENS_8epilogue10collective18CollectiveEpilogueINS1N_23Sm100TmaWarpSpecializedILi4ELi2ELi32ELb0ELb0EEEJSH_NS5_IJNSZ_ISE_SB_EES1S_EEESI_SJ_SI_SJ_NS1N_6fusion15FusionCallbacksIS1R_NS1U_17LinearCombinationISI_fSI_fLNS_15FloatRoundStyleE2EEESH_S1T_JEEENS4_5SM1004TMEM4LOAD26SM100_TMEM_LOAD_16dp32b32xES16_NS17_INS18_ILi2ELi4ELi3EEES1B_NSZ_INS5_IJS1C_SE_EEENS5_IJSE_SB_EEEEEEENS4_39AutoVectorizingCopyWithAssumedAlignmentILi128EEENS4_14SM90_TMA_STOREES28_S2A_S2A_EEEvvEEEEvNT_6ParamsE:
	.zero		2944


//--------------------- SYMBOLS --------------------------

	.type		.nv.reservedSmem.offset0,@object
	.size		.nv.reservedSmem.offset0,0x4
	.type		.nv.reservedSmem.cap,@object
	.size		.nv.reservedSmem.cap,0x4
	.type		__assertfail,@function
